//
// Generated by NVIDIA NVVM Compiler
//
// Compiler Build ID: CL-36424714
// Cuda compilation tools, release 13.0, V13.0.88
// Based on NVVM 20.0.0
//

.version 9.0
.target sm_100
.address_size 64

	// .globl	_Z5sobelPhS_jjjjj
.const .align 2 .b8 mask[100] = {255, 255, 252, 255, 250, 255, 252, 255, 255, 255, 254, 255, 248, 255, 244, 255, 248, 255, 254, 255, 0, 0, 0, 0, 0, 0, 0, 0, 0, 0, 2, 0, 8, 0, 12, 0, 8, 0, 2, 0, 1, 0, 4, 0, 6, 0, 4, 0, 1, 0, 255, 255, 254, 255, 0, 0, 2, 0, 1, 0, 252, 255, 248, 255, 0, 0, 8, 0, 4, 0, 250, 255, 244, 255, 0, 0, 12, 0, 6, 0, 252, 255, 248, 255, 0, 0, 8, 0, 4, 0, 255, 255, 254, 255, 0, 0, 2, 0, 1};

.visible .entry _Z5sobelPhS_jjjjj(
	.param .u64 .ptr .align 1 _Z5sobelPhS_jjjjj_param_0,
	.param .u64 .ptr .align 1 _Z5sobelPhS_jjjjj_param_1,
	.param .u32 _Z5sobelPhS_jjjjj_param_2,
	.param .u32 _Z5sobelPhS_jjjjj_param_3,
	.param .u32 _Z5sobelPhS_jjjjj_param_4,
	.param .u32 _Z5sobelPhS_jjjjj_param_5,
	.param .u32 _Z5sobelPhS_jjjjj_param_6
)
{
	.reg .pred 	%p<4>;
	.reg .b16 	%rs<13>;
	.reg .b32 	%r<368>;
	.reg .b64 	%rd<158>;
	.reg .b64 	%fd<250>;

	ld.param.u64 	%rd1, [_Z5sobelPhS_jjjjj_param_0];
	ld.param.u64 	%rd2, [_Z5sobelPhS_jjjjj_param_1];
	ld.param.u32 	%r1, [_Z5sobelPhS_jjjjj_param_4];
	ld.param.u32 	%r2, [_Z5sobelPhS_jjjjj_param_6];
	cvta.to.global.u64 	%rd3, %rd1;
	mov.u32 	%r3, %ctaid.x;
	mov.u32 	%r4, %ntid.x;
	mov.u32 	%r5, %tid.x;
	mad.lo.s32 	%r6, %r3, %r4, %r5;
	mov.u32 	%r7, %ctaid.y;
	mov.u32 	%r8, %ntid.y;
	mov.u32 	%r9, %tid.y;
	add.s32 	%r10, %r2, 4;
	mad.lo.s32 	%r11, %r7, %r8, %r9;
	mad.lo.s32 	%r12, %r11, %r10, %r6;
	mul.lo.s32 	%r13, %r12, %r1;
	add.s32 	%r14, %r13, 2;
	cvt.u64.u32 	%rd4, %r14;
	add.s64 	%rd5, %rd3, %rd4;
	add.s32 	%r15, %r13, 1;
	cvt.u64.u32 	%rd6, %r15;
	add.s64 	%rd7, %rd3, %rd6;
	cvt.u64.u32 	%rd8, %r13;
	add.s64 	%rd9, %rd3, %rd8;
	ld.const.u16 	%rs1, [mask];
	add.s32 	%r16, %r13, %r1;
	add.s32 	%r17, %r14, %r1;
	cvt.u64.u32 	%rd10, %r17;
	add.s64 	%rd11, %rd3, %rd10;
	add.s32 	%r18, %r17, -1;
	cvt.u64.u32 	%rd12, %r18;
	add.s64 	%rd13, %rd3, %rd12;
	cvt.u64.u32 	%rd14, %r16;
	add.s64 	%rd15, %rd3, %rd14;
	ld.const.u16 	%rs2, [mask+10];
	mov.b32 	%r19, {%rs1, %rs2};
	ld.global.u8 	%r20, [%rd5];
	ld.global.u8 	%r21, [%rd11];
	prmt.b32 	%r22, %r20, %r21, 0x3340U;
	prmt.b32 	%r23, %r24, %r25, 0x3340U;
	prmt.b32 	%r26, %r22, %r23, 0x5410U;
	mov.b32 	%r27, 0;
	dp2a.lo.s32.u32 	%r28, %r19, %r26, %r27;
	ld.global.u8 	%r29, [%rd7];
	ld.global.u8 	%r30, [%rd13];
	prmt.b32 	%r31, %r29, %r30, 0x3340U;
	prmt.b32 	%r32, %r31, %r23, 0x5410U;
	dp2a.lo.s32.u32 	%r33, %r19, %r32, %r27;
	ld.global.u8 	%r34, [%rd9];
	ld.global.u8 	%r35, [%rd15];
	prmt.b32 	%r36, %r34, %r35, 0x3340U;
	prmt.b32 	%r37, %r36, %r23, 0x5410U;
	dp2a.lo.s32.u32 	%r38, %r19, %r37, %r27;
	add.s32 	%r39, %r16, %r1;
	add.s32 	%r40, %r17, %r1;
	cvt.u64.u32 	%rd16, %r40;
	add.s64 	%rd17, %rd3, %rd16;
	add.s32 	%r41, %r40, -1;
	cvt.u64.u32 	%rd18, %r41;
	add.s64 	%rd19, %rd3, %rd18;
	cvt.u64.u32 	%rd20, %r39;
	add.s64 	%rd21, %rd3, %rd20;
	ld.const.u16 	%rs3, [mask+20];
	add.s32 	%r42, %r39, %r1;
	add.s32 	%r43, %r40, %r1;
	cvt.u64.u32 	%rd22, %r43;
	add.s64 	%rd23, %rd3, %rd22;
	add.s32 	%r44, %r43, -1;
	cvt.u64.u32 	%rd24, %r44;
	add.s64 	%rd25, %rd3, %rd24;
	cvt.u64.u32 	%rd26, %r42;
	add.s64 	%rd27, %rd3, %rd26;
	ld.const.u16 	%rs4, [mask+30];
	mov.b32 	%r45, {%rs3, %rs4};
	ld.global.u8 	%r46, [%rd17];
	ld.global.u8 	%r47, [%rd23];
	prmt.b32 	%r48, %r46, %r47, 0x3340U;
	prmt.b32 	%r49, %r48, %r23, 0x5410U;
	dp2a.lo.s32.u32 	%r50, %r45, %r49, %r28;
	ld.global.u8 	%r51, [%rd19];
	ld.global.u8 	%r52, [%rd25];
	prmt.b32 	%r53, %r51, %r52, 0x3340U;
	prmt.b32 	%r54, %r53, %r23, 0x5410U;
	dp2a.lo.s32.u32 	%r55, %r45, %r54, %r33;
	ld.global.u8 	%r56, [%rd21];
	ld.global.u8 	%r57, [%rd27];
	prmt.b32 	%r58, %r56, %r57, 0x3340U;
	prmt.b32 	%r59, %r58, %r23, 0x5410U;
	dp2a.lo.s32.u32 	%r60, %r45, %r59, %r38;
	add.s32 	%r61, %r42, %r1;
	add.s32 	%r62, %r43, %r1;
	cvt.u64.u32 	%rd28, %r62;
	add.s64 	%rd29, %rd3, %rd28;
	add.s32 	%r63, %r62, -1;
	cvt.u64.u32 	%rd30, %r63;
	add.s64 	%rd31, %rd3, %rd30;
	cvt.u64.u32 	%rd32, %r61;
	add.s64 	%rd33, %rd3, %rd32;
	ld.const.u16 	%rs5, [mask+40];
	add.s32 	%r64, %r12, %r10;
	mul.lo.s32 	%r65, %r64, %r1;
	add.s32 	%r66, %r65, 2;
	cvt.u64.u32 	%rd34, %r66;
	add.s64 	%rd35, %rd3, %rd34;
	add.s32 	%r67, %r65, 1;
	cvt.u64.u32 	%rd36, %r67;
	add.s64 	%rd37, %rd3, %rd36;
	cvt.u64.u32 	%rd38, %r65;
	add.s64 	%rd39, %rd3, %rd38;
	ld.const.u16 	%rs6, [mask+2];
	mov.b32 	%r68, {%rs5, %rs6};
	ld.global.u8 	%r69, [%rd35];
	ld.global.u8 	%r70, [%rd29];
	prmt.b32 	%r71, %r70, %r69, 0x3340U;
	prmt.b32 	%r72, %r71, %r23, 0x5410U;
	dp2a.lo.s32.u32 	%r73, %r68, %r72, %r50;
	cvt.rn.f64.s32 	%fd1, %r73;
	ld.global.u8 	%r74, [%rd37];
	ld.global.u8 	%r75, [%rd31];
	prmt.b32 	%r76, %r75, %r74, 0x3340U;
	prmt.b32 	%r77, %r76, %r23, 0x5410U;
	dp2a.lo.s32.u32 	%r78, %r68, %r77, %r55;
	cvt.rn.f64.s32 	%fd2, %r78;
	ld.global.u8 	%r79, [%rd39];
	ld.global.u8 	%r80, [%rd33];
	prmt.b32 	%r81, %r80, %r79, 0x3340U;
	prmt.b32 	%r82, %r81, %r23, 0x5410U;
	dp2a.lo.s32.u32 	%r83, %r68, %r82, %r60;
	cvt.rn.f64.s32 	%fd3, %r83;
	add.s32 	%r84, %r65, %r1;
	add.s32 	%r85, %r66, %r1;
	cvt.u64.u32 	%rd40, %r85;
	add.s64 	%rd41, %rd3, %rd40;
	ld.global.u8 	%r86, [%rd41];
	add.s32 	%r87, %r85, -1;
	cvt.u64.u32 	%rd42, %r87;
	add.s64 	%rd43, %rd3, %rd42;
	ld.global.u8 	%r88, [%rd43];
	cvt.u64.u32 	%rd44, %r84;
	add.s64 	%rd45, %rd3, %rd44;
	ld.global.u8 	%r89, [%rd45];
	ld.const.s16 	%r90, [mask+12];
	mul.lo.s32 	%r91, %r90, %r86;
	cvt.rn.f64.s32 	%fd4, %r91;
	add.f64 	%fd5, %fd1, %fd4;
	mul.lo.s32 	%r92, %r90, %r88;
	cvt.rn.f64.s32 	%fd6, %r92;
	add.f64 	%fd7, %fd2, %fd6;
	mul.lo.s32 	%r93, %r90, %r89;
	cvt.rn.f64.s32 	%fd8, %r93;
	add.f64 	%fd9, %fd3, %fd8;
	add.s32 	%r94, %r84, %r1;
	add.s32 	%r95, %r85, %r1;
	cvt.u64.u32 	%rd46, %r95;
	add.s64 	%rd47, %rd3, %rd46;
	ld.global.u8 	%r96, [%rd47];
	add.s32 	%r97, %r95, -1;
	cvt.u64.u32 	%rd48, %r97;
	add.s64 	%rd49, %rd3, %rd48;
	ld.global.u8 	%r98, [%rd49];
	cvt.u64.u32 	%rd50, %r94;
	add.s64 	%rd51, %rd3, %rd50;
	ld.global.u8 	%r99, [%rd51];
	ld.const.s16 	%r100, [mask+22];
	mul.lo.s32 	%r101, %r100, %r96;
	cvt.rn.f64.s32 	%fd10, %r101;
	add.f64 	%fd11, %fd5, %fd10;
	mul.lo.s32 	%r102, %r100, %r98;
	cvt.rn.f64.s32 	%fd12, %r102;
	add.f64 	%fd13, %fd7, %fd12;
	mul.lo.s32 	%r103, %r100, %r99;
	cvt.rn.f64.s32 	%fd14, %r103;
	add.f64 	%fd15, %fd9, %fd14;
	add.s32 	%r104, %r94, %r1;
	add.s32 	%r105, %r95, %r1;
	cvt.u64.u32 	%rd52, %r105;
	add.s64 	%rd53, %rd3, %rd52;
	ld.global.u8 	%r106, [%rd53];
	add.s32 	%r107, %r105, -1;
	cvt.u64.u32 	%rd54, %r107;
	add.s64 	%rd55, %rd3, %rd54;
	ld.global.u8 	%r108, [%rd55];
	cvt.u64.u32 	%rd56, %r104;
	add.s64 	%rd57, %rd3, %rd56;
	ld.global.u8 	%r109, [%rd57];
	ld.const.s16 	%r110, [mask+32];
	mul.lo.s32 	%r111, %r110, %r106;
	cvt.rn.f64.s32 	%fd16, %r111;
	add.f64 	%fd17, %fd11, %fd16;
	mul.lo.s32 	%r112, %r110, %r108;
	cvt.rn.f64.s32 	%fd18, %r112;
	add.f64 	%fd19, %fd13, %fd18;
	mul.lo.s32 	%r113, %r110, %r109;
	cvt.rn.f64.s32 	%fd20, %r113;
	add.f64 	%fd21, %fd15, %fd20;
	add.s32 	%r114, %r104, %r1;
	add.s32 	%r115, %r105, %r1;
	cvt.u64.u32 	%rd58, %r115;
	add.s64 	%rd59, %rd3, %rd58;
	ld.global.u8 	%r116, [%rd59];
	add.s32 	%r117, %r115, -1;
	cvt.u64.u32 	%rd60, %r117;
	add.s64 	%rd61, %rd3, %rd60;
	ld.global.u8 	%r118, [%rd61];
	cvt.u64.u32 	%rd62, %r114;
	add.s64 	%rd63, %rd3, %rd62;
	ld.global.u8 	%r119, [%rd63];
	ld.const.s16 	%r120, [mask+42];
	mul.lo.s32 	%r121, %r120, %r116;
	cvt.rn.f64.s32 	%fd22, %r121;
	add.f64 	%fd23, %fd17, %fd22;
	mul.lo.s32 	%r122, %r120, %r118;
	cvt.rn.f64.s32 	%fd24, %r122;
	add.f64 	%fd25, %fd19, %fd24;
	mul.lo.s32 	%r123, %r120, %r119;
	cvt.rn.f64.s32 	%fd26, %r123;
	add.f64 	%fd27, %fd21, %fd26;
	add.s32 	%r124, %r64, %r10;
	mul.lo.s32 	%r125, %r124, %r1;
	add.s32 	%r126, %r125, 2;
	cvt.u64.u32 	%rd64, %r126;
	add.s64 	%rd65, %rd3, %rd64;
	ld.global.u8 	%r127, [%rd65];
	add.s32 	%r128, %r125, 1;
	cvt.u64.u32 	%rd66, %r128;
	add.s64 	%rd67, %rd3, %rd66;
	ld.global.u8 	%r129, [%rd67];
	cvt.u64.u32 	%rd68, %r125;
	add.s64 	%rd69, %rd3, %rd68;
	ld.global.u8 	%r130, [%rd69];
	ld.const.s16 	%r131, [mask+4];
	mul.lo.s32 	%r132, %r131, %r127;
	cvt.rn.f64.s32 	%fd28, %r132;
	add.f64 	%fd29, %fd23, %fd28;
	mul.lo.s32 	%r133, %r131, %r129;
	cvt.rn.f64.s32 	%fd30, %r133;
	add.f64 	%fd31, %fd25, %fd30;
	mul.lo.s32 	%r134, %r131, %r130;
	cvt.rn.f64.s32 	%fd32, %r134;
	add.f64 	%fd33, %fd27, %fd32;
	add.s32 	%r135, %r125, %r1;
	add.s32 	%r136, %r126, %r1;
	cvt.u64.u32 	%rd70, %r136;
	add.s64 	%rd71, %rd3, %rd70;
	ld.global.u8 	%r137, [%rd71];
	add.s32 	%r138, %r136, -1;
	cvt.u64.u32 	%rd72, %r138;
	add.s64 	%rd73, %rd3, %rd72;
	ld.global.u8 	%r139, [%rd73];
	cvt.u64.u32 	%rd74, %r135;
	add.s64 	%rd75, %rd3, %rd74;
	ld.global.u8 	%r140, [%rd75];
	ld.const.s16 	%r141, [mask+14];
	mul.lo.s32 	%r142, %r141, %r137;
	cvt.rn.f64.s32 	%fd34, %r142;
	add.f64 	%fd35, %fd29, %fd34;
	mul.lo.s32 	%r143, %r141, %r139;
	cvt.rn.f64.s32 	%fd36, %r143;
	add.f64 	%fd37, %fd31, %fd36;
	mul.lo.s32 	%r144, %r141, %r140;
	cvt.rn.f64.s32 	%fd38, %r144;
	add.f64 	%fd39, %fd33, %fd38;
	add.s32 	%r145, %r135, %r1;
	add.s32 	%r146, %r136, %r1;
	cvt.u64.u32 	%rd76, %r146;
	add.s64 	%rd77, %rd3, %rd76;
	ld.global.u8 	%r147, [%rd77];
	add.s32 	%r148, %r146, -1;
	cvt.u64.u32 	%rd78, %r148;
	add.s64 	%rd79, %rd3, %rd78;
	ld.global.u8 	%r149, [%rd79];
	cvt.u64.u32 	%rd80, %r145;
	add.s64 	%rd81, %rd3, %rd80;
	ld.global.u8 	%r150, [%rd81];
	ld.const.s16 	%r151, [mask+24];
	mul.lo.s32 	%r152, %r151, %r147;
	cvt.rn.f64.s32 	%fd40, %r152;
	add.f64 	%fd41, %fd35, %fd40;
	mul.lo.s32 	%r153, %r151, %r149;
	cvt.rn.f64.s32 	%fd42, %r153;
	add.f64 	%fd43, %fd37, %fd42;
	mul.lo.s32 	%r154, %r151, %r150;
	cvt.rn.f64.s32 	%fd44, %r154;
	add.f64 	%fd45, %fd39, %fd44;
	add.s32 	%r155, %r145, %r1;
	add.s32 	%r156, %r146, %r1;
	cvt.u64.u32 	%rd82, %r156;
	add.s64 	%rd83, %rd3, %rd82;
	ld.global.u8 	%r157, [%rd83];
	add.s32 	%r158, %r156, -1;
	cvt.u64.u32 	%rd84, %r158;
	add.s64 	%rd85, %rd3, %rd84;
	ld.global.u8 	%r159, [%rd85];
	cvt.u64.u32 	%rd86, %r155;
	add.s64 	%rd87, %rd3, %rd86;
	ld.global.u8 	%r160, [%rd87];
	ld.const.s16 	%r161, [mask+34];
	mul.lo.s32 	%r162, %r161, %r157;
	cvt.rn.f64.s32 	%fd46, %r162;
	add.f64 	%fd47, %fd41, %fd46;
	mul.lo.s32 	%r163, %r161, %r159;
	cvt.rn.f64.s32 	%fd48, %r163;
	add.f64 	%fd49, %fd43, %fd48;
	mul.lo.s32 	%r164, %r161, %r160;
	cvt.rn.f64.s32 	%fd50, %r164;
	add.f64 	%fd51, %fd45, %fd50;
	add.s32 	%r165, %r155, %r1;
	add.s32 	%r166, %r156, %r1;
	cvt.u64.u32 	%rd88, %r166;
	add.s64 	%rd89, %rd3, %rd88;
	ld.global.u8 	%r167, [%rd89];
	add.s32 	%r168, %r166, -1;
	cvt.u64.u32 	%rd90, %r168;
	add.s64 	%rd91, %rd3, %rd90;
	ld.global.u8 	%r169, [%rd91];
	cvt.u64.u32 	%rd92, %r165;
	add.s64 	%rd93, %rd3, %rd92;
	ld.global.u8 	%r170, [%rd93];
	ld.const.s16 	%r171, [mask+44];
	mul.lo.s32 	%r172, %r171, %r167;
	cvt.rn.f64.s32 	%fd52, %r172;
	add.f64 	%fd53, %fd47, %fd52;
	mul.lo.s32 	%r173, %r171, %r169;
	cvt.rn.f64.s32 	%fd54, %r173;
	add.f64 	%fd55, %fd49, %fd54;
	mul.lo.s32 	%r174, %r171, %r170;
	cvt.rn.f64.s32 	%fd56, %r174;
	add.f64 	%fd57, %fd51, %fd56;
	add.s32 	%r175, %r124, %r10;
	mul.lo.s32 	%r176, %r175, %r1;
	add.s32 	%r177, %r176, 2;
	cvt.u64.u32 	%rd94, %r177;
	add.s64 	%rd95, %rd3, %rd94;
	ld.global.u8 	%r178, [%rd95];
	add.s32 	%r179, %r176, 1;
	cvt.u64.u32 	%rd96, %r179;
	add.s64 	%rd97, %rd3, %rd96;
	ld.global.u8 	%r180, [%rd97];
	cvt.u64.u32 	%rd98, %r176;
	add.s64 	%rd99, %rd3, %rd98;
	ld.global.u8 	%r181, [%rd99];
	ld.const.s16 	%r182, [mask+6];
	mul.lo.s32 	%r183, %r182, %r178;
	cvt.rn.f64.s32 	%fd58, %r183;
	add.f64 	%fd59, %fd53, %fd58;
	mul.lo.s32 	%r184, %r182, %r180;
	cvt.rn.f64.s32 	%fd60, %r184;
	add.f64 	%fd61, %fd55, %fd60;
	mul.lo.s32 	%r185, %r182, %r181;
	cvt.rn.f64.s32 	%fd62, %r185;
	add.f64 	%fd63, %fd57, %fd62;
	add.s32 	%r186, %r176, %r1;
	add.s32 	%r187, %r177, %r1;
	cvt.u64.u32 	%rd100, %r187;
	add.s64 	%rd101, %rd3, %rd100;
	ld.global.u8 	%r188, [%rd101];
	add.s32 	%r189, %r187, -1;
	cvt.u64.u32 	%rd102, %r189;
	add.s64 	%rd103, %rd3, %rd102;
	ld.global.u8 	%r190, [%rd103];
	cvt.u64.u32 	%rd104, %r186;
	add.s64 	%rd105, %rd3, %rd104;
	ld.global.u8 	%r191, [%rd105];
	ld.const.s16 	%r192, [mask+16];
	mul.lo.s32 	%r193, %r192, %r188;
	cvt.rn.f64.s32 	%fd64, %r193;
	add.f64 	%fd65, %fd59, %fd64;
	mul.lo.s32 	%r194, %r192, %r190;
	cvt.rn.f64.s32 	%fd66, %r194;
	add.f64 	%fd67, %fd61, %fd66;
	mul.lo.s32 	%r195, %r192, %r191;
	cvt.rn.f64.s32 	%fd68, %r195;
	add.f64 	%fd69, %fd63, %fd68;
	add.s32 	%r196, %r186, %r1;
	add.s32 	%r197, %r187, %r1;
	cvt.u64.u32 	%rd106, %r197;
	add.s64 	%rd107, %rd3, %rd106;
	ld.global.u8 	%r198, [%rd107];
	add.s32 	%r199, %r197, -1;
	cvt.u64.u32 	%rd108, %r199;
	add.s64 	%rd109, %rd3, %rd108;
	ld.global.u8 	%r200, [%rd109];
	cvt.u64.u32 	%rd110, %r196;
	add.s64 	%rd111, %rd3, %rd110;
	ld.global.u8 	%r201, [%rd111];
	ld.const.s16 	%r202, [mask+26];
	mul.lo.s32 	%r203, %r202, %r198;
	cvt.rn.f64.s32 	%fd70, %r203;
	add.f64 	%fd71, %fd65, %fd70;
	mul.lo.s32 	%r204, %r202, %r200;
	cvt.rn.f64.s32 	%fd72, %r204;
	add.f64 	%fd73, %fd67, %fd72;
	mul.lo.s32 	%r205, %r202, %r201;
	cvt.rn.f64.s32 	%fd74, %r205;
	add.f64 	%fd75, %fd69, %fd74;
	add.s32 	%r206, %r196, %r1;
	add.s32 	%r207, %r197, %r1;
	cvt.u64.u32 	%rd112, %r207;
	add.s64 	%rd113, %rd3, %rd112;
	ld.global.u8 	%r208, [%rd113];
	add.s32 	%r209, %r207, -1;
	cvt.u64.u32 	%rd114, %r209;
	add.s64 	%rd115, %rd3, %rd114;
	ld.global.u8 	%r210, [%rd115];
	cvt.u64.u32 	%rd116, %r206;
	add.s64 	%rd117, %rd3, %rd116;
	ld.global.u8 	%r211, [%rd117];
	ld.const.s16 	%r212, [mask+36];
	mul.lo.s32 	%r213, %r212, %r208;
	cvt.rn.f64.s32 	%fd76, %r213;
	add.f64 	%fd77, %fd71, %fd76;
	mul.lo.s32 	%r214, %r212, %r210;
	cvt.rn.f64.s32 	%fd78, %r214;
	add.f64 	%fd79, %fd73, %fd78;
	mul.lo.s32 	%r215, %r212, %r211;
	cvt.rn.f64.s32 	%fd80, %r215;
	add.f64 	%fd81, %fd75, %fd80;
	add.s32 	%r216, %r206, %r1;
	add.s32 	%r217, %r207, %r1;
	cvt.u64.u32 	%rd118, %r217;
	add.s64 	%rd119, %rd3, %rd118;
	ld.global.u8 	%r218, [%rd119];
	add.s32 	%r219, %r217, -1;
	cvt.u64.u32 	%rd120, %r219;
	add.s64 	%rd121, %rd3, %rd120;
	ld.global.u8 	%r220, [%rd121];
	cvt.u64.u32 	%rd122, %r216;
	add.s64 	%rd123, %rd3, %rd122;
	ld.global.u8 	%r221, [%rd123];
	ld.const.s16 	%r222, [mask+46];
	mul.lo.s32 	%r223, %r222, %r218;
	cvt.rn.f64.s32 	%fd82, %r223;
	add.f64 	%fd83, %fd77, %fd82;
	mul.lo.s32 	%r224, %r222, %r220;
	cvt.rn.f64.s32 	%fd84, %r224;
	add.f64 	%fd85, %fd79, %fd84;
	mul.lo.s32 	%r225, %r222, %r221;
	cvt.rn.f64.s32 	%fd86, %r225;
	add.f64 	%fd87, %fd81, %fd86;
	add.s32 	%r226, %r175, %r10;
	mul.lo.s32 	%r227, %r226, %r1;
	add.s32 	%r228, %r227, 2;
	cvt.u64.u32 	%rd124, %r228;
	add.s64 	%rd125, %rd3, %rd124;
	ld.global.u8 	%r229, [%rd125];
	add.s32 	%r230, %r227, 1;
	cvt.u64.u32 	%rd126, %r230;
	add.s64 	%rd127, %rd3, %rd126;
	ld.global.u8 	%r231, [%rd127];
	cvt.u64.u32 	%rd128, %r227;
	add.s64 	%rd129, %rd3, %rd128;
	ld.global.u8 	%r232, [%rd129];
	ld.const.s16 	%r233, [mask+8];
	mul.lo.s32 	%r234, %r233, %r229;
	cvt.rn.f64.s32 	%fd88, %r234;
	add.f64 	%fd89, %fd83, %fd88;
	mul.lo.s32 	%r235, %r233, %r231;
	cvt.rn.f64.s32 	%fd90, %r235;
	add.f64 	%fd91, %fd85, %fd90;
	mul.lo.s32 	%r236, %r233, %r232;
	cvt.rn.f64.s32 	%fd92, %r236;
	add.f64 	%fd93, %fd87, %fd92;
	add.s32 	%r237, %r227, %r1;
	add.s32 	%r238, %r228, %r1;
	cvt.u64.u32 	%rd130, %r238;
	add.s64 	%rd131, %rd3, %rd130;
	ld.global.u8 	%r239, [%rd131];
	add.s32 	%r240, %r238, -1;
	cvt.u64.u32 	%rd132, %r240;
	add.s64 	%rd133, %rd3, %rd132;
	ld.global.u8 	%r241, [%rd133];
	cvt.u64.u32 	%rd134, %r237;
	add.s64 	%rd135, %rd3, %rd134;
	ld.global.u8 	%r242, [%rd135];
	ld.const.s16 	%r243, [mask+18];
	mul.lo.s32 	%r244, %r243, %r239;
	cvt.rn.f64.s32 	%fd94, %r244;
	add.f64 	%fd95, %fd89, %fd94;
	mul.lo.s32 	%r245, %r243, %r241;
	cvt.rn.f64.s32 	%fd96, %r245;
	add.f64 	%fd97, %fd91, %fd96;
	mul.lo.s32 	%r246, %r243, %r242;
	cvt.rn.f64.s32 	%fd98, %r246;
	add.f64 	%fd99, %fd93, %fd98;
	add.s32 	%r247, %r237, %r1;
	add.s32 	%r248, %r238, %r1;
	cvt.u64.u32 	%rd136, %r248;
	add.s64 	%rd137, %rd3, %rd136;
	ld.global.u8 	%r249, [%rd137];
	add.s32 	%r250, %r248, -1;
	cvt.u64.u32 	%rd138, %r250;
	add.s64 	%rd139, %rd3, %rd138;
	ld.global.u8 	%r251, [%rd139];
	cvt.u64.u32 	%rd140, %r247;
	add.s64 	%rd141, %rd3, %rd140;
	ld.global.u8 	%r252, [%rd141];
	ld.const.s16 	%r253, [mask+28];
	mul.lo.s32 	%r254, %r253, %r249;
	cvt.rn.f64.s32 	%fd100, %r254;
	add.f64 	%fd101, %fd95, %fd100;
	mul.lo.s32 	%r255, %r253, %r251;
	cvt.rn.f64.s32 	%fd102, %r255;
	add.f64 	%fd103, %fd97, %fd102;
	mul.lo.s32 	%r256, %r253, %r252;
	cvt.rn.f64.s32 	%fd104, %r256;
	add.f64 	%fd105, %fd99, %fd104;
	add.s32 	%r257, %r247, %r1;
	add.s32 	%r258, %r248, %r1;
	cvt.u64.u32 	%rd142, %r258;
	add.s64 	%rd143, %rd3, %rd142;
	ld.global.u8 	%r259, [%rd143];
	add.s32 	%r260, %r258, -1;
	cvt.u64.u32 	%rd144, %r260;
	add.s64 	%rd145, %rd3, %rd144;
	ld.global.u8 	%r261, [%rd145];
	cvt.u64.u32 	%rd146, %r257;
	add.s64 	%rd147, %rd3, %rd146;
	ld.global.u8 	%r262, [%rd147];
	ld.const.s16 	%r263, [mask+38];
	mul.lo.s32 	%r264, %r263, %r259;
	cvt.rn.f64.s32 	%fd106, %r264;
	add.f64 	%fd107, %fd101, %fd106;
	mul.lo.s32 	%r265, %r263, %r261;
	cvt.rn.f64.s32 	%fd108, %r265;
	add.f64 	%fd109, %fd103, %fd108;
	mul.lo.s32 	%r266, %r263, %r262;
	cvt.rn.f64.s32 	%fd110, %r266;
	add.f64 	%fd111, %fd105, %fd110;
	add.s32 	%r267, %r257, %r1;
	add.s32 	%r268, %r258, %r1;
	cvt.u64.u32 	%rd148, %r268;
	add.s64 	%rd149, %rd3, %rd148;
	ld.global.u8 	%r269, [%rd149];
	add.s32 	%r270, %r268, -1;
	cvt.u64.u32 	%rd150, %r270;
	add.s64 	%rd151, %rd3, %rd150;
	ld.global.u8 	%r271, [%rd151];
	cvt.u64.u32 	%rd152, %r267;
	add.s64 	%rd153, %rd3, %rd152;
	ld.global.u8 	%r272, [%rd153];
	ld.const.s16 	%r273, [mask+48];
	mul.lo.s32 	%r274, %r273, %r269;
	cvt.rn.f64.s32 	%fd112, %r274;
	add.f64 	%fd113, %fd107, %fd112;
	mul.lo.s32 	%r275, %r273, %r271;
	cvt.rn.f64.s32 	%fd114, %r275;
	add.f64 	%fd115, %fd109, %fd114;
	mul.lo.s32 	%r276, %r273, %r272;
	cvt.rn.f64.s32 	%fd116, %r276;
	add.f64 	%fd117, %fd111, %fd116;
	ld.const.u16 	%rs7, [mask+50];
	ld.const.u16 	%rs8, [mask+60];
	mov.b32 	%r277, {%rs7, %rs8};
	dp2a.lo.s32.u32 	%r278, %r277, %r26, %r27;
	dp2a.lo.s32.u32 	%r279, %r277, %r32, %r27;
	dp2a.lo.s32.u32 	%r280, %r277, %r37, %r27;
	ld.const.u16 	%rs9, [mask+70];
	ld.const.u16 	%rs10, [mask+80];
	mov.b32 	%r281, {%rs9, %rs10};
	dp2a.lo.s32.u32 	%r282, %r281, %r49, %r278;
	dp2a.lo.s32.u32 	%r283, %r281, %r54, %r279;
	dp2a.lo.s32.u32 	%r284, %r281, %r59, %r280;
	ld.const.u16 	%rs11, [mask+90];
	ld.const.u16 	%rs12, [mask+52];
	mov.b32 	%r285, {%rs11, %rs12};
	dp2a.lo.s32.u32 	%r286, %r285, %r72, %r282;
	cvt.rn.f64.s32 	%fd118, %r286;
	dp2a.lo.s32.u32 	%r287, %r285, %r77, %r283;
	cvt.rn.f64.s32 	%fd119, %r287;
	dp2a.lo.s32.u32 	%r288, %r285, %r82, %r284;
	cvt.rn.f64.s32 	%fd120, %r288;
	ld.const.s16 	%r289, [mask+62];
	mul.lo.s32 	%r290, %r289, %r86;
	cvt.rn.f64.s32 	%fd121, %r290;
	add.f64 	%fd122, %fd118, %fd121;
	mul.lo.s32 	%r291, %r289, %r88;
	cvt.rn.f64.s32 	%fd123, %r291;
	add.f64 	%fd124, %fd119, %fd123;
	mul.lo.s32 	%r292, %r289, %r89;
	cvt.rn.f64.s32 	%fd125, %r292;
	add.f64 	%fd126, %fd120, %fd125;
	ld.const.s16 	%r293, [mask+72];
	mul.lo.s32 	%r294, %r293, %r96;
	cvt.rn.f64.s32 	%fd127, %r294;
	add.f64 	%fd128, %fd122, %fd127;
	mul.lo.s32 	%r295, %r293, %r98;
	cvt.rn.f64.s32 	%fd129, %r295;
	add.f64 	%fd130, %fd124, %fd129;
	mul.lo.s32 	%r296, %r293, %r99;
	cvt.rn.f64.s32 	%fd131, %r296;
	add.f64 	%fd132, %fd126, %fd131;
	ld.const.s16 	%r297, [mask+82];
	mul.lo.s32 	%r298, %r297, %r106;
	cvt.rn.f64.s32 	%fd133, %r298;
	add.f64 	%fd134, %fd128, %fd133;
	mul.lo.s32 	%r299, %r297, %r108;
	cvt.rn.f64.s32 	%fd135, %r299;
	add.f64 	%fd136, %fd130, %fd135;
	mul.lo.s32 	%r300, %r297, %r109;
	cvt.rn.f64.s32 	%fd137, %r300;
	add.f64 	%fd138, %fd132, %fd137;
	ld.const.s16 	%r301, [mask+92];
	mul.lo.s32 	%r302, %r301, %r116;
	cvt.rn.f64.s32 	%fd139, %r302;
	add.f64 	%fd140, %fd134, %fd139;
	mul.lo.s32 	%r303, %r301, %r118;
	cvt.rn.f64.s32 	%fd141, %r303;
	add.f64 	%fd142, %fd136, %fd141;
	mul.lo.s32 	%r304, %r301, %r119;
	cvt.rn.f64.s32 	%fd143, %r304;
	add.f64 	%fd144, %fd138, %fd143;
	ld.const.s16 	%r305, [mask+54];
	mul.lo.s32 	%r306, %r305, %r127;
	cvt.rn.f64.s32 	%fd145, %r306;
	add.f64 	%fd146, %fd140, %fd145;
	mul.lo.s32 	%r307, %r305, %r129;
	cvt.rn.f64.s32 	%fd147, %r307;
	add.f64 	%fd148, %fd142, %fd147;
	mul.lo.s32 	%r308, %r305, %r130;
	cvt.rn.f64.s32 	%fd149, %r308;
	add.f64 	%fd150, %fd144, %fd149;
	ld.const.s16 	%r309, [mask+64];
	mul.lo.s32 	%r310, %r309, %r137;
	cvt.rn.f64.s32 	%fd151, %r310;
	add.f64 	%fd152, %fd146, %fd151;
	mul.lo.s32 	%r311, %r309, %r139;
	cvt.rn.f64.s32 	%fd153, %r311;
	add.f64 	%fd154, %fd148, %fd153;
	mul.lo.s32 	%r312, %r309, %r140;
	cvt.rn.f64.s32 	%fd155, %r312;
	add.f64 	%fd156, %fd150, %fd155;
	ld.const.s16 	%r313, [mask+74];
	mul.lo.s32 	%r314, %r313, %r147;
	cvt.rn.f64.s32 	%fd157, %r314;
	add.f64 	%fd158, %fd152, %fd157;
	mul.lo.s32 	%r315, %r313, %r149;
	cvt.rn.f64.s32 	%fd159, %r315;
	add.f64 	%fd160, %fd154, %fd159;
	mul.lo.s32 	%r316, %r313, %r150;
	cvt.rn.f64.s32 	%fd161, %r316;
	add.f64 	%fd162, %fd156, %fd161;
	ld.const.s16 	%r317, [mask+84];
	mul.lo.s32 	%r318, %r317, %r157;
	cvt.rn.f64.s32 	%fd163, %r318;
	add.f64 	%fd164, %fd158, %fd163;
	mul.lo.s32 	%r319, %r317, %r159;
	cvt.rn.f64.s32 	%fd165, %r319;
	add.f64 	%fd166, %fd160, %fd165;
	mul.lo.s32 	%r320, %r317, %r160;
	cvt.rn.f64.s32 	%fd167, %r320;
	add.f64 	%fd168, %fd162, %fd167;
	ld.const.s16 	%r321, [mask+94];
	mul.lo.s32 	%r322, %r321, %r167;
	cvt.rn.f64.s32 	%fd169, %r322;
	add.f64 	%fd170, %fd164, %fd169;
	mul.lo.s32 	%r323, %r321, %r169;
	cvt.rn.f64.s32 	%fd171, %r323;
	add.f64 	%fd172, %fd166, %fd171;
	mul.lo.s32 	%r324, %r321, %r170;
	cvt.rn.f64.s32 	%fd173, %r324;
	add.f64 	%fd174, %fd168, %fd173;
	ld.const.s16 	%r325, [mask+56];
	mul.lo.s32 	%r326, %r325, %r178;
	cvt.rn.f64.s32 	%fd175, %r326;
	add.f64 	%fd176, %fd170, %fd175;
	mul.lo.s32 	%r327, %r325, %r180;
	cvt.rn.f64.s32 	%fd177, %r327;
	add.f64 	%fd178, %fd172, %fd177;
	mul.lo.s32 	%r328, %r325, %r181;
	cvt.rn.f64.s32 	%fd179, %r328;
	add.f64 	%fd180, %fd174, %fd179;
	ld.const.s16 	%r329, [mask+66];
	mul.lo.s32 	%r330, %r329, %r188;
	cvt.rn.f64.s32 	%fd181, %r330;
	add.f64 	%fd182, %fd176, %fd181;
	mul.lo.s32 	%r331, %r329, %r190;
	cvt.rn.f64.s32 	%fd183, %r331;
	add.f64 	%fd184, %fd178, %fd183;
	mul.lo.s32 	%r332, %r329, %r191;
	cvt.rn.f64.s32 	%fd185, %r332;
	add.f64 	%fd186, %fd180, %fd185;
	ld.const.s16 	%r333, [mask+76];
	mul.lo.s32 	%r334, %r333, %r198;
	cvt.rn.f64.s32 	%fd187, %r334;
	add.f64 	%fd188, %fd182, %fd187;
	mul.lo.s32 	%r335, %r333, %r200;
	cvt.rn.f64.s32 	%fd189, %r335;
	add.f64 	%fd190, %fd184, %fd189;
	mul.lo.s32 	%r336, %r333, %r201;
	cvt.rn.f64.s32 	%fd191, %r336;
	add.f64 	%fd192, %fd186, %fd191;
	ld.const.s16 	%r337, [mask+86];
	mul.lo.s32 	%r338, %r337, %r208;
	cvt.rn.f64.s32 	%fd193, %r338;
	add.f64 	%fd194, %fd188, %fd193;
	mul.lo.s32 	%r339, %r337, %r210;
	cvt.rn.f64.s32 	%fd195, %r339;
	add.f64 	%fd196, %fd190, %fd195;
	mul.lo.s32 	%r340, %r337, %r211;
	cvt.rn.f64.s32 	%fd197, %r340;
	add.f64 	%fd198, %fd192, %fd197;
	ld.const.s16 	%r341, [mask+96];
	mul.lo.s32 	%r342, %r341, %r218;
	cvt.rn.f64.s32 	%fd199, %r342;
	add.f64 	%fd200, %fd194, %fd199;
	mul.lo.s32 	%r343, %r341, %r220;
	cvt.rn.f64.s32 	%fd201, %r343;
	add.f64 	%fd202, %fd196, %fd201;
	mul.lo.s32 	%r344, %r341, %r221;
	cvt.rn.f64.s32 	%fd203, %r344;
	add.f64 	%fd204, %fd198, %fd203;
	ld.const.s16 	%r345, [mask+58];
	mul.lo.s32 	%r346, %r345, %r229;
	cvt.rn.f64.s32 	%fd205, %r346;
	add.f64 	%fd206, %fd200, %fd205;
	mul.lo.s32 	%r347, %r345, %r231;
	cvt.rn.f64.s32 	%fd207, %r347;
	add.f64 	%fd208, %fd202, %fd207;
	mul.lo.s32 	%r348, %r345, %r232;
	cvt.rn.f64.s32 	%fd209, %r348;
	add.f64 	%fd210, %fd204, %fd209;
	ld.const.s16 	%r349, [mask+68];
	mul.lo.s32 	%r350, %r349, %r239;
	cvt.rn.f64.s32 	%fd211, %r350;
	add.f64 	%fd212, %fd206, %fd211;
	mul.lo.s32 	%r351, %r349, %r241;
	cvt.rn.f64.s32 	%fd213, %r351;
	add.f64 	%fd214, %fd208, %fd213;
	mul.lo.s32 	%r352, %r349, %r242;
	cvt.rn.f64.s32 	%fd215, %r352;
	add.f64 	%fd216, %fd210, %fd215;
	ld.const.s16 	%r353, [mask+78];
	mul.lo.s32 	%r354, %r353, %r249;
	cvt.rn.f64.s32 	%fd217, %r354;
	add.f64 	%fd218, %fd212, %fd217;
	mul.lo.s32 	%r355, %r353, %r251;
	cvt.rn.f64.s32 	%fd219, %r355;
	add.f64 	%fd220, %fd214, %fd219;
	mul.lo.s32 	%r356, %r353, %r252;
	cvt.rn.f64.s32 	%fd221, %r356;
	add.f64 	%fd222, %fd216, %fd221;
	ld.const.s16 	%r357, [mask+88];
	mul.lo.s32 	%r358, %r357, %r259;
	cvt.rn.f64.s32 	%fd223, %r358;
	add.f64 	%fd224, %fd218, %fd223;
	mul.lo.s32 	%r359, %r357, %r261;
	cvt.rn.f64.s32 	%fd225, %r359;
	add.f64 	%fd226, %fd220, %fd225;
	mul.lo.s32 	%r360, %r357, %r262;
	cvt.rn.f64.s32 	%fd227, %r360;
	add.f64 	%fd228, %fd222, %fd227;
	ld.const.s16 	%r361, [mask+98];
	mul.lo.s32 	%r362, %r361, %r269;
	cvt.rn.f64.s32 	%fd229, %r362;
	add.f64 	%fd230, %fd224, %fd229;
	mul.lo.s32 	%r363, %r361, %r271;
	cvt.rn.f64.s32 	%fd231, %r363;
	add.f64 	%fd232, %fd226, %fd231;
	mul.lo.s32 	%r364, %r361, %r272;
	cvt.rn.f64.s32 	%fd233, %r364;
	add.f64 	%fd234, %fd228, %fd233;
	mul.f64 	%fd235, %fd230, %fd230;
	fma.rn.f64 	%fd236, %fd113, %fd113, %fd235;
	mul.f64 	%fd237, %fd232, %fd232;
	fma.rn.f64 	%fd238, %fd115, %fd115, %fd237;
	mul.f64 	%fd239, %fd234, %fd234;
	fma.rn.f64 	%fd240, %fd117, %fd117, %fd239;
	cvta.to.global.u64 	%rd154, %rd2;
	sqrt.rn.f64 	%fd241, %fd236;
	mul.f64 	%fd242, %fd241, 0d3FC0000000000000;
	sqrt.rn.f64 	%fd243, %fd238;
	mul.f64 	%fd244, %fd243, 0d3FC0000000000000;
	sqrt.rn.f64 	%fd245, %fd240;
	mul.f64 	%fd246, %fd245, 0d3FC0000000000000;
	setp.gt.f64 	%p1, %fd242, 0d406FE00000000000;
	selp.f64 	%fd247, 0d406FE00000000000, %fd242, %p1;
	cvt.rzi.u32.f64 	%r365, %fd247;
	setp.gt.f64 	%p2, %fd244, 0d406FE00000000000;
	selp.f64 	%fd248, 0d406FE00000000000, %fd244, %p2;
	cvt.rzi.u32.f64 	%r366, %fd248;
	setp.gt.f64 	%p3, %fd246, 0d406FE00000000000;
	selp.f64 	%fd249, 0d406FE00000000000, %fd246, %p3;
	cvt.rzi.u32.f64 	%r367, %fd249;
	add.s64 	%rd155, %rd154, %rd76;
	st.global.u8 	[%rd155], %r365;
	add.s64 	%rd156, %rd154, %rd78;
	st.global.u8 	[%rd156], %r366;
	add.s64 	%rd157, %rd154, %rd80;
	st.global.u8 	[%rd157], %r367;
	ret;

}


// ===== COMPILED SASS (sm_100) =====

	.target	sm_100

	.elftype	@"ET_EXEC"


//--------------------- .note.nv.tkinfo           --------------------------
	.section	.note.nv.tkinfo,"",@"SHT_NOTE"
	.sectionflags	@"SHF_NOTE_NV_TKINFO"
	.tkinfo
        /*0018*/ 	.word	0x00000002
        /*0030*/ 	.string	""
        /*0030*/ 	.string	"ptxas"
        /*0030*/ 	.string	"Cuda compilation tools, release 13.0, V13.0.88"
        /*0030*/ 	.string	"Build cuda_13.0.r13.0/compiler.36424714_0"
        /*0030*/ 	.string	"-arch sm_100 -m 64 "



//--------------------- .note.nv.cuinfo           --------------------------
	.section	.note.nv.cuinfo,"",@"SHT_NOTE"
	.sectionflags	@"SHF_NOTE_NV_CUINFO"
        /*0018*/ 	.short	0x0002
        /*001a*/ 	.short	0x0064
        /*001c*/ 	.short	0x0082
	.zero		2


//--------------------- .nv.info                  --------------------------
	.section	.nv.info,"",@"SHT_CUDA_INFO"
	.align	4


	//----- nvinfo : EIATTR_REGCOUNT
	.align		4
        /*0000*/ 	.byte	0x04, 0x2f
        /*0002*/ 	.short	(.L_2 - .L_1)
	.align		4
.L_1:
        /*0004*/ 	.word	index@(_Z5sobelPhS_jjjjj)
        /*0008*/ 	.word	0x00000050


	//----- nvinfo : EIATTR_FRAME_SIZE
	.align		4
.L_2:
        /*000c*/ 	.byte	0x04, 0x11
        /*000e*/ 	.short	(.L_4 - .L_3)
	.align		4
.L_3:
        /*0010*/ 	.word	index@($__internal_0_$__cuda_sm20_dsqrt_rn_f64_mediumpath_v1)
        /*0014*/ 	.word	0x00000000


	//----- nvinfo : EIATTR_FRAME_SIZE
	.align		4
.L_4:
        /*0018*/ 	.byte	0x04, 0x11
        /*001a*/ 	.short	(.L_6 - .L_5)
	.align		4
.L_5:
        /*001c*/ 	.word	index@(_Z5sobelPhS_jjjjj)
        /*0020*/ 	.word	0x00000000


	//----- nvinfo : EIATTR_MIN_STACK_SIZE
	.align		4
.L_6:
        /*0024*/ 	.byte	0x04, 0x12
        /*0026*/ 	.short	(.L_8 - .L_7)
	.align		4
.L_7:
        /*0028*/ 	.word	index@(_Z5sobelPhS_jjjjj)
        /*002c*/ 	.word	0x00000000
.L_8:


//--------------------- .nv.compat                --------------------------
	.section	.nv.compat,"",@"SHT_CUDA_COMPAT_INFO"
	.align	4
        /*0000*/ 	.byte	0x02, 0x09, 0x00, 0x00, 0x02, 0x02, 0x01, 0x00, 0x02, 0x05, 0x05, 0x00, 0x03, 0x07, 0x01, 0x01
        /*0010*/ 	.byte	0x02, 0x03, 0x00, 0x00, 0x02, 0x06, 0x01, 0x00, 0x04, 0x0b, 0x08, 0x00, 0x01, 0x00, 0x00, 0x00
        /*0020*/ 	.byte	0x00, 0x00, 0x00, 0x00


//--------------------- .nv.info._Z5sobelPhS_jjjjj --------------------------
	.section	.nv.info._Z5sobelPhS_jjjjj,"",@"SHT_CUDA_INFO"
	.sectionflags	@""
	.align	4


	//----- nvinfo : EIATTR_CUDA_API_VERSION
	.align		4
        /*0000*/ 	.byte	0x04, 0x37
        /*0002*/ 	.short	(.L_10 - .L_9)
.L_9:
        /*0004*/ 	.word	0x00000082


	//----- nvinfo : EIATTR_KPARAM_INFO
	.align		4
.L_10:
        /*0008*/ 	.byte	0x04, 0x17
        /*000a*/ 	.short	(.L_12 - .L_11)
.L_11:
        /*000c*/ 	.word	0x00000000
        /*0010*/ 	.short	0x0006
        /*0012*/ 	.short	0x0020
        /*0014*/ 	.byte	0x00, 0xf0, 0x11, 0x00


	//----- nvinfo : EIATTR_KPARAM_INFO
	.align		4
.L_12:
        /*0018*/ 	.byte	0x04, 0x17
        /*001a*/ 	.short	(.L_14 - .L_13)
.L_13:
        /*001c*/ 	.word	0x00000000
        /*0020*/ 	.short	0x0005
        /*0022*/ 	.short	0x001c
        /*0024*/ 	.byte	0x00, 0xf0, 0x11, 0x00


	//----- nvinfo : EIATTR_KPARAM_INFO
	.align		4
.L_14:
        /*0028*/ 	.byte	0x04, 0x17
        /*002a*/ 	.short	(.L_16 - .L_15)
.L_15:
        /*002c*/ 	.word	0x00000000
        /*0030*/ 	.short	0x0004
        /*0032*/ 	.short	0x0018
        /*0034*/ 	.byte	0x00, 0xf0, 0x11, 0x00


	//----- nvinfo : EIATTR_KPARAM_INFO
	.align		4
.L_16:
        /*0038*/ 	.byte	0x04, 0x17
        /*003a*/ 	.short	(.L_18 - .L_17)
.L_17:
        /*003c*/ 	.word	0x00000000
        /*0040*/ 	.short	0x0003
        /*0042*/ 	.short	0x0014
        /*0044*/ 	.byte	0x00, 0xf0, 0x11, 0x00


	//----- nvinfo : EIATTR_KPARAM_INFO
	.align		4
.L_18:
        /*0048*/ 	.byte	0x04, 0x17
        /*004a*/ 	.short	(.L_20 - .L_19)
.L_19:
        /*004c*/ 	.word	0x00000000
        /*0050*/ 	.short	0x0002
        /*0052*/ 	.short	0x0010
        /*0054*/ 	.byte	0x00, 0xf0, 0x11, 0x00


	//----- nvinfo : EIATTR_KPARAM_INFO
	.align		4
.L_20:
        /*0058*/ 	.byte	0x04, 0x17
        /*005a*/ 	.short	(.L_22 - .L_21)
.L_21:
        /*005c*/ 	.word	0x00000000
        /*0060*/ 	.short	0x0001
        /*0062*/ 	.short	0x0008
        /*0064*/ 	.byte	0x00, 0xf5, 0x21, 0x00


	//----- nvinfo : EIATTR_KPARAM_INFO
	.align		4
.L_22:
        /*0068*/ 	.byte	0x04, 0x17
        /*006a*/ 	.short	(.L_24 - .L_23)
.L_23:
        /*006c*/ 	.word	0x00000000
        /*0070*/ 	.short	0x0000
        /*0072*/ 	.short	0x0000
        /*0074*/ 	.byte	0x00, 0xf5, 0x21, 0x00


	//----- nvinfo : EIATTR_SPARSE_MMA_MASK
	.align		4
.L_24:
        /*0078*/ 	.byte	0x03, 0x50
        /*007a*/ 	.short	0x0000


	//----- nvinfo : EIATTR_MAXREG_COUNT
	.align		4
        /*007c*/ 	.byte	0x03, 0x1b
        /*007e*/ 	.short	0x00ff


	//----- nvinfo : EIATTR_MERCURY_ISA_VERSION
	.align		4
        /*0080*/ 	.byte	0x03, 0x5f
        /*0082*/ 	.short	0x0101


	//----- nvinfo : EIATTR_VRC_CTA_INIT_COUNT
	.align		4
        /*0084*/ 	.byte	0x02, 0x4a
	.zero		1
	.zero		1


	//----- nvinfo : EIATTR_EXIT_INSTR_OFFSETS
	.align		4
        /*0088*/ 	.byte	0x04, 0x1c
        /*008a*/ 	.short	(.L_26 - .L_25)


	//   ....[0]....
.L_25:
        /*008c*/ 	.word	0x00003a30


	//----- nvinfo : EIATTR_CRS_STACK_SIZE
	.align		4
.L_26:
        /*0090*/ 	.byte	0x04, 0x1e
        /*0092*/ 	.short	(.L_28 - .L_27)
.L_27:
        /*0094*/ 	.word	0x00000000


	//----- nvinfo : EIATTR_CBANK_PARAM_SIZE
	.align		4
.L_28:
        /*0098*/ 	.byte	0x03, 0x19
        /*009a*/ 	.short	0x0024


	//----- nvinfo : EIATTR_PARAM_CBANK
	.align		4
        /*009c*/ 	.byte	0x04, 0x0a
        /*009e*/ 	.short	(.L_30 - .L_29)
	.align		4
.L_29:
        /*00a0*/ 	.word	index@(.nv.constant0._Z5sobelPhS_jjjjj)
        /*00a4*/ 	.short	0x0380
        /*00a6*/ 	.short	0x0024


	//----- nvinfo : EIATTR_SW_WAR
	.align		4
.L_30:
        /*00a8*/ 	.byte	0x04, 0x36
        /*00aa*/ 	.short	(.L_32 - .L_31)
.L_31:
        /*00ac*/ 	.word	0x00000008
.L_32:


//--------------------- .nv.callgraph             --------------------------
	.section	.nv.callgraph,"",@"SHT_CUDA_CALLGRAPH"
	.align	4
	.sectionentsize	8
	.align		4
        /*0000*/ 	.word	0x00000000
	.align		4
        /*0004*/ 	.word	0xffffffff
	.align		4
        /*0008*/ 	.word	0x00000000
	.align		4
        /*000c*/ 	.word	0xfffffffe
	.align		4
        /*0010*/ 	.word	0x00000000
	.align		4
        /*0014*/ 	.word	0xfffffffd
	.align		4
        /*0018*/ 	.word	0x00000000
	.align		4
        /*001c*/ 	.word	0xfffffffc


//--------------------- .nv.constant3             --------------------------
	.section	.nv.constant3,"a",@progbits
	.align	2
.nv.constant3:
	.type		mask,@object
	.size		mask,(.L_0 - mask)
mask:
        /*0000*/ 	.byte	0xff, 0xff, 0xfc, 0xff, 0xfa, 0xff, 0xfc, 0xff, 0xff, 0xff, 0xfe, 0xff, 0xf8, 0xff, 0xf4, 0xff
        /*0010*/ 	.byte	0xf8, 0xff, 0xfe, 0xff, 0x00, 0x00, 0x00, 0x00, 0x00, 0x00, 0x00, 0x00, 0x00, 0x00, 0x02, 0x00
        /*0020*/ 	.byte	0x08, 0x00, 0x0c, 0x00, 0x08, 0x00, 0x02, 0x00, 0x01, 0x00, 0x04, 0x00, 0x06, 0x00, 0x04, 0x00
        /*0030*/ 	.byte	0x01, 0x00, 0xff, 0xff, 0xfe, 0xff, 0x00, 0x00, 0x02, 0x00, 0x01, 0x00, 0xfc, 0xff, 0xf8, 0xff
        /*0040*/ 	.byte	0x00, 0x00, 0x08, 0x00, 0x04, 0x00, 0xfa, 0xff, 0xf4, 0xff, 0x00, 0x00, 0x0c, 0x00, 0x06, 0x00
        /*0050*/ 	.byte	0xfc, 0xff, 0xf8, 0xff, 0x00, 0x00, 0x08, 0x00, 0x04, 0x00, 0xff, 0xff, 0xfe, 0xff, 0x00, 0x00
        /*0060*/ 	.byte	0x02, 0x00, 0x01, 0x00
.L_0:


//--------------------- .text._Z5sobelPhS_jjjjj   --------------------------
	.section	.text._Z5sobelPhS_jjjjj,"ax",@progbits
	.align	128
        .global         _Z5sobelPhS_jjjjj
        .type           _Z5sobelPhS_jjjjj,@function
        .size           _Z5sobelPhS_jjjjj,(.L_x_11 - _Z5sobelPhS_jjjjj)
        .other          _Z5sobelPhS_jjjjj,@"STO_CUDA_ENTRY STV_DEFAULT"
_Z5sobelPhS_jjjjj:
.text._Z5sobelPhS_jjjjj:
[----:B------:R-:W-:Y:S01]  /*0000*/  LDC R1, c[0x0][0x37c] ;  /* 0x0000df00ff017b82 */ /* 0x000fe20000000800 */
[----:B------:R-:W0:Y:S07]  /*0010*/  S2R R3, SR_TID.X ;  /* 0x0000000000037919 */ /* 0x000e2e0000002100 */
[----:B------:R-:W0:Y:S01]  /*0020*/  S2UR UR5, SR_CTAID.X ;  /* 0x00000000000579c3 */ /* 0x000e220000002500 */
[----:B------:R-:W1:Y:S01]  /*0030*/  LDCU UR4, c[0x0][0x3a0] ;  /* 0x00007400ff0477ac */ /* 0x000e620008000800 */
[----:B------:R-:W2:Y:S01]  /*0040*/  S2R R5, SR_TID.Y ;  /* 0x0000000000057919 */ /* 0x000ea20000002200 */
[----:B------:R-:W3:Y:S05]  /*0050*/  LDCU UR15, c[0x0][0x398] ;  /* 0x00007300ff0f77ac */ /* 0x000eea0008000800 */
[----:B------:R-:W0:Y:S01]  /*0060*/  LDC R0, c[0x0][0x360] ;  /* 0x0000d800ff007b82 */ /* 0x000e220000000800 */
[----:B------:R-:W4:Y:S01]  /*0070*/  LDCU.64 UR12, c[0x0][0x380] ;  /* 0x00007000ff0c77ac */ /* 0x000f220008000a00 */
[----:B------:R-:W5:Y:S06]  /*0080*/  LDCU.64 UR10, c[0x0][0x358] ;  /* 0x00006b00ff0a77ac */ /* 0x000f6c0008000a00 */
[----:B------:R-:W2:Y:S01]  /*0090*/  S2UR UR6, SR_CTAID.Y ;  /* 0x00000000000679c3 */ /* 0x000ea20000002600 */
[----:B-1----:R-:W-:-:S07]  /*00a0*/  UIADD3 UR4, UPT, UPT, UR4, 0x4, URZ ;  /* 0x0000000404047890 */ /* 0x002fce000fffe0ff */
[----:B------:R-:W2:Y:S01]  /*00b0*/  LDC R2, c[0x0][0x364] ;  /* 0x0000d900ff027b82 */ /* 0x000ea20000000800 */
[----:B0-----:R-:W-:Y:S02]  /*00c0*/  IMAD R0, R0, UR5, R3 ;  /* 0x0000000500007c24 */ /* 0x001fe4000f8e0203 */
[----:B--2---:R-:W-:-:S04]  /*00d0*/  IMAD R3, R2, UR6, R5 ;  /* 0x0000000602037c24 */ /* 0x004fc8000f8e0205 */
[----:B------:R-:W-:-:S04]  /*00e0*/  IMAD R0, R3, UR4, R0 ;  /* 0x0000000403007c24 */ /* 0x000fc8000f8e0200 */
[----:B---3--:R-:W-:-:S04]  /*00f0*/  IMAD R2, R0, UR15, RZ ;  /* 0x0000000f00027c24 */ /* 0x008fc8000f8e02ff */
[C---:B------:R-:W-:Y:S01]  /*0100*/  VIADD R11, R2.reuse, UR15 ;  /* 0x0000000f020b7c36 */ /* 0x040fe20008000000 */
[----:B----4-:R-:W-:Y:S01]  /*0110*/  IADD3 R6, P0, PT, R2, UR12, RZ ;  /* 0x0000000c02067c10 */ /* 0x010fe2000ff1e0ff */
[----:B------:R-:W-:Y:S01]  /*0120*/  VIADD R12, R0, UR4 ;  /* 0x00000004000c7c36 */ /* 0x000fe20008000000 */
[C---:B------:R-:W-:Y:S01]  /*0130*/  IADD3 R3, PT, PT, R2.reuse, 0x2, RZ ;  /* 0x0000000202037810 */ /* 0x040fe20007ffe0ff */
[----:B------:R-:W-:Y:S01]  /*0140*/  VIADD R8, R2, 0x1 ;  /* 0x0000000102087836 */ /* 0x000fe20000000000 */
[----:B------:R-:W-:Y:S02]  /*0150*/  IADD3.X R7, PT, PT, RZ, UR13, RZ, P0, !PT ;  /* 0x0000000dff077c10 */ /* 0x000fe400087fe4ff */
[C---:B------:R-:W-:Y:S01]  /*0160*/  IADD3 R4, P0, PT, R3.reuse, UR12, RZ ;  /* 0x0000000c03047c10 */ /* 0x040fe2000ff1e0ff */
[----:B------:R-:W-:Y:S01]  /*0170*/  VIADD R3, R3, UR15 ;  /* 0x0000000f03037c36 */ /* 0x000fe20008000000 */
[----:B------:R-:W-:Y:S01]  /*0180*/  IADD3 R0, PT, PT, R11, 0x1, RZ ;  /* 0x000000010b007810 */ /* 0x000fe20007ffe0ff */
[----:B-----5:R0:W2:Y:S01]  /*0190*/  LDG.E.U8 R62, desc[UR10][R6.64] ;  /* 0x0000000a063e7981 */ /* 0x0200a2000c1e1100 */
[----:B------:R-:W-:-:S02]  /*01a0*/  IADD3.X R5, PT, PT, RZ, UR13, RZ, P0, !PT ;  /* 0x0000000dff057c10 */ /* 0x000fc400087fe4ff */
[----:B------:R-:W-:Y:S01]  /*01b0*/  IADD3 R60, P0, PT, R11, UR12, RZ ;  /* 0x0000000c0b3c7c10 */ /* 0x000fe2000ff1e0ff */
[----:B------:R-:W-:Y:S01]  /*01c0*/  IMAD R2, R12, UR15, RZ ;  /* 0x0000000f0c027c24 */ /* 0x000fe2000f8e02ff */
[----:B------:R-:W-:Y:S01]  /*01d0*/  IADD3 R8, P1, PT, R8, UR12, RZ ;  /* 0x0000000c08087c10 */ /* 0x000fe2000ff3e0ff */
[----:B------:R1:W3:Y:S01]  /*01e0*/  LDG.E.U8 R41, desc[UR10][R4.64] ;  /* 0x0000000a04297981 */ /* 0x0002e2000c1e1100 */
[----:B------:R-:W-:Y:S02]  /*01f0*/  IADD3.X R61, PT, PT, RZ, UR13, RZ, P0, !PT ;  /* 0x0000000dff3d7c10 */ /* 0x000fe400087fe4ff */
[----:B------:R-:W-:Y:S02]  /*0200*/  IADD3 R58, P0, PT, R3, UR12, RZ ;  /* 0x0000000c033a7c10 */ /* 0x000fe4000ff1e0ff */
[----:B0-----:R-:W-:Y:S01]  /*0210*/  IADD3 R6, PT, PT, R12, UR4, RZ ;  /* 0x000000040c067c10 */ /* 0x001fe2000fffe0ff */
[----:B------:R-:W-:Y:S01]  /*0220*/  VIADD R17, R2, UR15 ;  /* 0x0000000f02117c36 */ /* 0x000fe20008000000 */
[----:B------:R-:W-:Y:S01]  /*0230*/  IADD3.X R9, PT, PT, RZ, UR13, RZ, P1, !PT ;  /* 0x0000000dff097c10 */ /* 0x000fe20008ffe4ff */
[----:B------:R-:W-:Y:S01]  /*0240*/  IMAD.X R59, RZ, RZ, UR13, P0 ;  /* 0x0000000dff3b7e24 */ /* 0x000fe200080e06ff */
[----:B------:R-:W2:Y:S01]  /*0250*/  LDG.E.U8 R60, desc[UR10][R60.64] ;  /* 0x0000000a3c3c7981 */ /* 0x000ea2000c1e1100 */
[----:B-1----:R-:W-:Y:S01]  /*0260*/  IADD3 R4, P0, PT, R0, UR12, RZ ;  /* 0x0000000c00047c10 */ /* 0x002fe2000ff1e0ff */
[----:B------:R-:W-:Y:S01]  /*0270*/  IMAD R0, R6, UR15, RZ ;  /* 0x0000000f06007c24 */ /* 0x000fe2000f8e02ff */
[----:B------:R-:W-:Y:S01]  /*0280*/  IADD3 R10, P1, PT, R17, UR12, RZ ;  /* 0x0000000c110a7c10 */ /* 0x000fe2000ff3e0ff */
[----:B------:R-:W-:Y:S01]  /*0290*/  VIADD R7, R11, UR15 ;  /* 0x0000000f0b077c36 */ /* 0x000fe20008000000 */
[----:B------:R0:W4:Y:S01]  /*02a0*/  LDG.E.U8 R63, desc[UR10][R8.64] ;  /* 0x0000000a083f7981 */ /* 0x000122000c1e1100 */
[----:B------:R-:W-:Y:S01]  /*02b0*/  IMAD.X R5, RZ, RZ, UR13, P0 ;  /* 0x0000000dff057e24 */ /* 0x000fe200080e06ff */
[----:B------:R-:W-:Y:S01]  /*02c0*/  IADD3 R12, P0, PT, R0, UR12, RZ ;  /* 0x0000000c000c7c10 */ /* 0x000fe2000ff1e0ff */
[----:B------:R-:W-:Y:S01]  /*02d0*/  VIADD R3, R3, UR15 ;  /* 0x0000000f03037c36 */ /* 0x000fe20008000000 */
[----:B------:R-:W-:Y:S01]  /*02e0*/  IADD3.X R11, PT, PT, RZ, UR13, RZ, P1, !PT ;  /* 0x0000000dff0b7c10 */ /* 0x000fe20008ffe4ff */
[----:B------:R-:W-:Y:S01]  /*02f0*/  VIADD R16, R2, 0x2 ;  /* 0x0000000202107836 */ /* 0x000fe20000000000 */
[C---:B------:R-:W-:Y:S01]  /*0300*/  IADD3 R44, P1, PT, R7.reuse, UR12, RZ ;  /* 0x0000000c072c7c10 */ /* 0x040fe2000ff3e0ff */
[----:B------:R-:W4:Y:S01]  /*0310*/  LDG.E.U8 R61, desc[UR10][R4.64] ;  /* 0x0000000a043d7981 */ /* 0x000f22000c1e1100 */
[----:B------:R-:W-:Y:S01]  /*0320*/  IADD3.X R13, PT, PT, RZ, UR13, RZ, P0, !PT ;  /* 0x0000000dff0d7c10 */ /* 0x000fe200087fe4ff */
[----:B------:R-:W-:Y:S01]  /*0330*/  VIADD R19, R16, UR15 ;  /* 0x0000000f10137c36 */ /* 0x000fe20008000000 */
[----:B0-----:R-:W-:Y:S01]  /*0340*/  IADD3 R9, PT, PT, R7, 0x1, RZ ;  /* 0x0000000107097810 */ /* 0x001fe20007ffe0ff */
[----:B------:R0:W5:Y:S01]  /*0350*/  LDG.E.U8 R57, desc[UR10][R10.64] ;  /* 0x0000000a0a397981 */ /* 0x000162000c1e1100 */
[----:B------:R-:W-:-:S02]  /*0360*/  IADD3 R8, P0, PT, R3, UR12, RZ ;  /* 0x0000000c03087c10 */ /* 0x000fc4000ff1e0ff */
[----:B------:R-:W-:Y:S01]  /*0370*/  IADD3.X R45, PT, PT, RZ, UR13, RZ, P1, !PT ;  /* 0x0000000dff2d7c10 */ /* 0x000fe20008ffe4ff */
[----:B------:R-:W-:Y:S01]  /*0380*/  VIADD R7, R7, UR15 ;  /* 0x0000000f07077c36 */ /* 0x000fe20008000000 */
[----:B------:R-:W-:Y:S01]  /*0390*/  IADD3 R3, PT, PT, R3, UR15, RZ ;  /* 0x0000000f03037c10 */ /* 0x000fe2000fffe0ff */
[----:B------:R1:W4:Y:S01]  /*03a0*/  LDG.E.U8 R40, desc[UR10][R12.64] ;  /* 0x0000000a0c287981 */ /* 0x000322000c1e1100 */
[----:B0-----:R-:W-:Y:S01]  /*03b0*/  IADD3 R10, P1, PT, R9, UR12, RZ ;  /* 0x0000000c090a7c10 */ /* 0x001fe2000ff3e0ff */
[----:B------:R-:W-:Y:S01]  /*03c0*/  VIADD R21, R17, UR15 ;  /* 0x0000000f11157c36 */ /* 0x000fe20008000000 */
[----:B------:R-:W-:Y:S01]  /*03d0*/  IADD3.X R9, PT, PT, RZ, UR13, RZ, P0, !PT ;  /* 0x0000000dff097c10 */ /* 0x000fe200087fe4ff */
[----:B------:R-:W3:Y:S01]  /*03e0*/  LDG.E.U8 R58, desc[UR10][R58.64] ;  /* 0x0000000a3a3a7981 */ /* 0x000ee2000c1e1100 */
[----:B------:R-:W-:Y:S02]  /*03f0*/  IADD3 R14, P0, PT, R19, UR12, RZ ;  /* 0x0000000c130e7c10 */ /* 0x000fe4000ff1e0ff */
[----:B------:R-:W-:Y:S01]  /*0400*/  IADD3 R52, PT, PT, R7, 0x1, RZ ;  /* 0x0000000107347810 */ /* 0x000fe20007ffe0ff */
[----:B------:R-:W-:Y:S01]  /*0410*/  IMAD.X R11, RZ, RZ, UR13, P1 ;  /* 0x0000000dff0b7e24 */ /* 0x000fe200088e06ff */
[----:B------:R0:W4:Y:S01]  /*0420*/  LDG.E.U8 R42, desc[UR10][R8.64] ;  /* 0x0000000a082a7981 */ /* 0x000122000c1e1100 */
[----:B------:R-:W-:Y:S01]  /*0430*/  IMAD.X R15, RZ, RZ, UR13, P0 ;  /* 0x0000000dff0f7e24 */ /* 0x000fe200080e06ff */
[----:B------:R-:W-:Y:S01]  /*0440*/  IADD3 R4, P0, PT, R3, UR12, RZ ;  /* 0x0000000c03047c10 */ /* 0x000fe2000ff1e0ff */
[----:B-1----:R-:W-:Y:S01]  /*0450*/  VIADD R13, R17, 0x1 ;  /* 0x00000001110d7836 */ /* 0x002fe20000000000 */
[----:B------:R-:W-:Y:S01]  /*0460*/  IADD3 R52, P1, PT, R52, UR12, RZ ;  /* 0x0000000c34347c10 */ /* 0x000fe2000ff3e0ff */
[----:B------:R1:W4:Y:S01]  /*0470*/  LDG.E.U8 R43, desc[UR10][R10.64] ;  /* 0x0000000a0a2b7981 */ /* 0x000322000c1e1100 */
[----:B------:R-:W-:-:S02]  /*0480*/  IADD3.X R5, PT, PT, RZ, UR13, RZ, P0, !PT ;  /* 0x0000000dff057c10 */ /* 0x000fc400087fe4ff */
[----:B------:R-:W-:Y:S01]  /*0490*/  IADD3 R12, P0, PT, R7, UR12, RZ ;  /* 0x0000000c070c7c10 */ /* 0x000fe2000ff1e0ff */
[----:B------:R-:W4:Y:S01]  /*04a0*/  LDG.E.U8 R44, desc[UR10][R44.64] ;  /* 0x0000000a2c2c7981 */ /* 0x000f22000c1e1100 */
[----:B------:R-:W-:Y:S02]  /*04b0*/  IADD3.X R53, PT, PT, RZ, UR13, RZ, P1, !PT ;  /* 0x0000000dff357c10 */ /* 0x000fe40008ffe4ff */
[----:B0-----:R-:W-:Y:S01]  /*04c0*/  IADD3 R8, P1, PT, R13, UR12, RZ ;  /* 0x0000000c0d087c10 */ /* 0x001fe2000ff3e0ff */
[----:B------:R-:W-:Y:S01]  /*04d0*/  IMAD.X R13, RZ, RZ, UR13, P0 ;  /* 0x0000000dff0d7e24 */ /* 0x000fe200080e06ff */
[----:B------:R0:W4:Y:S01]  /*04e0*/  LDG.E.U8 R51, desc[UR10][R4.64] ;  /* 0x0000000a04337981 */ /* 0x000122000c1e1100 */
[----:B-1----:R-:W-:Y:S01]  /*04f0*/  IADD3 R10, P0, PT, R16, UR12, RZ ;  /* 0x0000000c100a7c10 */ /* 0x002fe2000ff1e0ff */
[----:B------:R-:W-:Y:S01]  /*0500*/  VIADD R3, R3, UR15 ;  /* 0x0000000f03037c36 */ /* 0x000fe20008000000 */
[----:B------:R-:W-:Y:S01]  /*0510*/  IADD3 R7, PT, PT, R7, UR15, RZ ;  /* 0x0000000f07077c10 */ /* 0x000fe2000fffe0ff */
[----:B------:R-:W4:Y:S01]  /*0520*/  LDG.E.U8 R52, desc[UR10][R52.64] ;  /* 0x0000000a34347981 */ /* 0x000f22000c1e1100 */
[----:B------:R-:W-:-:S02]  /*0530*/  IADD3.X R11, PT, PT, RZ, UR13, RZ, P0, !PT ;  /* 0x0000000dff0b7c10 */ /* 0x000fc400087fe4ff */
[----:B------:R-:W-:Y:S01]  /*0540*/  IADD3 R24, P0, PT, R21, UR12, RZ ;  /* 0x0000000c15187c10 */ /* 0x000fe2000ff1e0ff */
[----:B------:R-:W-:Y:S01]  /*0550*/  VIADD R16, R2, 0x1 ;  /* 0x0000000102107836 */ /* 0x000fe20000000000 */
[----:B------:R-:W-:Y:S01]  /*0560*/  IADD3.X R9, PT, PT, RZ, UR13, RZ, P1, !PT ;  /* 0x0000000dff097c10 */ /* 0x000fe20008ffe4ff */
[----:B------:R-:W4:Y:S01]  /*0570*/  LDG.E.U8 R45, desc[UR10][R12.64] ;  /* 0x0000000a0c2d7981 */ /* 0x000f22000c1e1100 */
[----:B------:R-:W-:Y:S02]  /*0580*/  IADD3.X R25, PT, PT, RZ, UR13, RZ, P0, !PT ;  /* 0x0000000dff197c10 */ /* 0x000fe400087fe4ff */
[----:B0-----:R-:W-:Y:S01]  /*0590*/  IADD3 R4, P0, PT, R3, UR12, RZ ;  /* 0x0000000c03047c10 */ /* 0x001fe2000ff1e0ff */
[----:B------:R-:W4:Y:S01]  /*05a0*/  LDG.E.U8 R50, desc[UR10][R14.64] ;  /* 0x0000000a0e327981 */ /* 0x000f22000c1e1100 */
[----:B------:R-:W-:-:S03]  /*05b0*/  IADD3 R22, PT, PT, R7, 0x1, RZ ;  /* 0x0000000107167810 */ /* 0x000fc60007ffe0ff */
[----:B------:R-:W-:Y:S01]  /*05c0*/  IMAD.X R5, RZ, RZ, UR13, P0 ;  /* 0x0000000dff057e24 */ /* 0x000fe200080e06ff */
[----:B------:R-:W-:Y:S01]  /*05d0*/  IADD3 R22, P0, PT, R22, UR12, RZ ;  /* 0x0000000c16167c10 */ /* 0x000fe2000ff1e0ff */
[----:B------:R-:W4:Y:S01]  /*05e0*/  LDG.E.U8 R8, desc[UR10][R8.64] ;  /* 0x0000000a08087981 */ /* 0x000f22000c1e1100 */
[----:B------:R-:W-:-:S03]  /*05f0*/  IADD3 R16, P1, PT, R16, UR12, RZ ;  /* 0x0000000c10107c10 */ /* 0x000fc6000ff3e0ff */
[----:B------:R-:W-:Y:S01]  /*0600*/  IMAD.X R23, RZ, RZ, UR13, P0 ;  /* 0x0000000dff177e24 */ /* 0x000fe200080e06ff */
[----:B------:R-:W-:Y:S01]  /*0610*/  IADD3.X R17, PT, PT, RZ, UR13, RZ, P1, !PT ;  /* 0x0000000dff117c10 */ /* 0x000fe20008ffe4ff */
[----:B------:R-:W-:Y:S01]  /*0620*/  VIADD R20, R0, 0x2 ;  /* 0x0000000200147836 */ /* 0x000fe20000000000 */
[----:B------:R-:W4:Y:S04]  /*0630*/  LDG.E.U8 R15, desc[UR10][R10.64] ;  /* 0x0000000a0a0f7981 */ /* 0x000f28000c1e1100 */
[----:B------:R-:W4:Y:S01]  /*0640*/  LDG.E.U8 R16, desc[UR10][R16.64] ;  /* 0x0000000a10107981 */ /* 0x000f22000c1e1100 */
[----:B------:R-:W-:-:S03]  /*0650*/  IADD3 R26, P1, PT, R20, UR12, RZ ;  /* 0x0000000c141a7c10 */ /* 0x000fc6000ff3e0ff */
[----:B------:R0:W4:Y:S04]  /*0660*/  LDG.E.U8 R9, desc[UR10][R4.64] ;  /* 0x0000000a04097981 */ /* 0x000128000c1e1100 */
[----:B------:R-:W4:Y:S01]  /*0670*/  LDG.E.U8 R10, desc[UR10][R22.64] ;  /* 0x0000000a160a7981 */ /* 0x000f22000c1e1100 */
[----:B------:R-:W-:Y:S02]  /*0680*/  IADD3.X R27, PT, PT, RZ, UR13, RZ, P1, !PT ;  /* 0x0000000dff1b7c10 */ /* 0x000fe40008ffe4ff */
[----:B------:R-:W-:Y:S01]  /*0690*/  IADD3 R2, P1, PT, R2, UR12, RZ ;  /* 0x0000000c02027c10 */ /* 0x000fe2000ff3e0ff */
[----:B------:R1:W4:Y:S01]  /*06a0*/  LDG.E.U8 R12, desc[UR10][R24.64] ;  /* 0x0000000a180c7981 */ /* 0x000322000c1e1100 */
[----:B0-----:R-:W-:-:S03]  /*06b0*/  IADD3 R4, P0, PT, R7, UR12, RZ ;  /* 0x0000000c07047c10 */ /* 0x001fc6000ff1e0ff */
[----:B------:R-:W-:Y:S01]  /*06c0*/  IMAD.X R3, RZ, RZ, UR13, P1 ;  /* 0x0000000dff037e24 */ /* 0x000fe200088e06ff */
[----:B------:R0:W4:Y:S01]  /*06d0*/  LDG.E.U8 R14, desc[UR10][R26.64] ;  /* 0x0000000a1a0e7981 */ /* 0x000122000c1e1100 */
[----:B------:R-:W-:-:S03]  /*06e0*/  IADD3.X R5, PT, PT, RZ, UR13, RZ, P0, !PT ;  /* 0x0000000dff057c10 */ /* 0x000fc600087fe4ff */
[----:B------:R0:W4:Y:S04]  /*06f0*/  LDG.E.U8 R7, desc[UR10][R2.64] ;  /* 0x0000000a02077981 */ /* 0x000128000c1e1100 */
[----:B------:R-:W4:Y:S01]  /*0700*/  LDG.E.U8 R4, desc[UR10][R4.64] ;  /* 0x0000000a04047981 */ /* 0x000f22000c1e1100 */
[----:B------:R-:W-:-:S05]  /*0710*/  VIADD R19, R19, UR15 ;  /* 0x0000000f13137c36 */ /* 0x000fca0008000000 */
[----:B-1----:R-:W-:-:S04]  /*0720*/  IADD3 R24, P0, PT, R19, UR12, RZ ;  /* 0x0000000c13187c10 */ /* 0x002fc8000ff1e0ff */
[----:B------:R-:W-:-:S05]  /*0730*/  IADD3.X R25, PT, PT, RZ, UR13, RZ, P0, !PT ;  /* 0x0000000dff197c10 */ /* 0x000fca00087fe4ff */
[----:B------:R-:W4:Y:S01]  /*0740*/  LDG.E.U8 R17, desc[UR10][R24.64] ;  /* 0x0000000a18117981 */ /* 0x000f22000c1e1100 */
[----:B0-----:R-:W-:-:S05]  /*0750*/  VIADD R26, R21, 0x1 ;  /* 0x00000001151a7836 */ /* 0x001fca0000000000 */
[----:B------:R-:W-:-:S04]  /*0760*/  IADD3 R26, P0, PT, R26, UR12, RZ ;  /* 0x0000000c1a1a7c10 */ /* 0x000fc8000ff1e0ff */
[----:B------:R-:W-:-:S05]  /*0770*/  IADD3.X R27, PT, PT, RZ, UR13, RZ, P0, !PT ;  /* 0x0000000dff1b7c10 */ /* 0x000fca00087fe4ff */
[----:B------:R0:W4:Y:S01]  /*0780*/  LDG.E.U8 R5, desc[UR10][R26.64] ;  /* 0x0000000a1a057981 */ /* 0x000122000c1e1100 */
[----:B------:R-:W-:-:S05]  /*0790*/  VIADD R22, R0, 0x1 ;  /* 0x0000000100167836 */ /* 0x000fca0000000000 */
[----:B------:R-:W-:-:S04]  /*07a0*/  IADD3 R22, P0, PT, R22, UR12, RZ ;  /* 0x0000000c16167c10 */ /* 0x000fc8000ff1e0ff */
[----:B------:R-:W-:Y:S01]  /*07b0*/  IADD3.X R23, PT, PT, RZ, UR13, RZ, P0, !PT ;  /* 0x0000000dff177c10 */ /* 0x000fe200087fe4ff */
[----:B------:R-:W1:Y:S04]  /*07c0*/  LDCU.U16 UR7, c[0x3][0x14] ;  /* 0x00c00280ff0777ac */ /* 0x000e680008000400 */
[----:B------:R0:W4:Y:S01]  /*07d0*/  LDG.E.U8 R13, desc[UR10][R22.64] ;  /* 0x0000000a160d7981 */ /* 0x000122000c1e1100 */
[----:B------:R-:W0:Y:S01]  /*07e0*/  LDCU.U16 UR8, c[0x3][0x1e] ;  /* 0x00c003c0ff0877ac */ /* 0x000e220008000400 */
[----:B------:R-:W0:Y:S01]  /*07f0*/  LDCU.U16 UR5, c[0x3][URZ] ;  /* 0x00c00000ff0577ac */ /* 0x000e220008000400 */
[----:B------:R-:W0:Y:S01]  /*0800*/  LDCU.U16 UR6, c[0x3][0xa] ;  /* 0x00c00140ff0677ac */ /* 0x000e220008000400 */
[----:B------:R-:W0:Y:S01]  /*0810*/  LDCU.U16 UR14, c[0x3][0x3c] ;  /* 0x00c00780ff0e77ac */ /* 0x000e220008000400 */
[----:B-1----:R-:W-:Y:S01]  /*0820*/  IMAD.U32 R11, RZ, RZ, UR7 ;  /* 0x00000007ff0b7e24 */ /* 0x002fe2000f8e00ff */
[----:B------:R-:W1:Y:S01]  /*0830*/  LDCU.U16 UR9, c[0x3][0x32] ;  /* 0x00c00640ff0977ac */ /* 0x000e620008000400 */
[----:B------:R-:W-:Y:S01]  /*0840*/  VIADD R33, R21, UR15 ;  /* 0x0000000f15217c36 */ /* 0x000fe20008000000 */
[----:B0-----:R-:W-:Y:S01]  /*0850*/  MOV R2, UR8 ;  /* 0x0000000800027c02 */ /* 0x001fe20008000f00 */
[----:B------:R-:W-:-:S03]  /*0860*/  IMAD.U32 R38, RZ, RZ, UR5 ;  /* 0x00000005ff267e24 */ /* 0x000fc6000f8e00ff */
[----:B------:R-:W-:Y:S02]  /*0870*/  PRMT R11, R11, 0x5410, R2 ;  /* 0x000054100b0b7816 */ /* 0x000fe40000000002 */
[----:B------:R-:W-:Y:S02]  /*0880*/  MOV R3, UR6 ;  /* 0x0000000600037c02 */ /* 0x000fe40008000f00 */
[----:B------:R-:W-:Y:S01]  /*0890*/  IADD3 R34, PT, PT, R19, UR15, RZ ;  /* 0x0000000f13227c10 */ /* 0x000fe2000fffe0ff */
[----:B------:R-:W-:Y:S01]  /*08a0*/  VIADD R6, R6, UR4 ;  /* 0x0000000406067c36 */ /* 0x000fe20008000000 */
[C---:B------:R-:W-:Y:S01]  /*08b0*/  IADD3 R2, P0, PT, R33.reuse, UR12, RZ ;  /* 0x0000000c21027c10 */ /* 0x040fe2000ff1e0ff */
[----:B------:R-:W-:Y:S01]  /*08c0*/  VIADD R27, R0, UR15 ;  /* 0x0000000f001b7c36 */ /* 0x000fe20008000000 */
[----:B------:R-:W-:Y:S02]  /*08d0*/  PRMT R38, R38, 0x5410, R3 ;  /* 0x0000541026267816 */ /* 0x000fe40000000003 */
[----:B-1----:R-:W-:Y:S01]  /*08e0*/  MOV R39, UR9 ;  /* 0x0000000900277c02 */ /* 0x002fe20008000f00 */
[----:B------:R-:W-:Y:S01]  /*08f0*/  VIADD R22, R33, 0x1 ;  /* 0x0000000121167836 */ /* 0x000fe20000000000 */
[----:B------:R-:W-:Y:S01]  /*0900*/  IADD3.X R3, PT, PT, RZ, UR13, RZ, P0, !PT ;  /* 0x0000000dff037c10 */ /* 0x000fe200087fe4ff */
[----:B------:R-:W0:Y:S01]  /*0910*/  LDCU.U16 UR5, c[0x3][0xc] ;  /* 0x00c00180ff0577ac */ /* 0x000e220008000400 */
[----:B------:R-:W-:Y:S01]  /*0920*/  IADD3 R24, P0, PT, R34, UR12, RZ ;  /* 0x0000000c22187c10 */ /* 0x000fe2000ff1e0ff */
[----:B------:R-:W-:-:S02]  /*0930*/  IMAD.U32 R0, RZ, RZ, UR14 ;  /* 0x0000000eff007e24 */ /* 0x000fc4000f8e00ff */
[----:B------:R-:W-:Y:S01]  /*0940*/  IMAD R32, R6, UR15, RZ ;  /* 0x0000000f06207c24 */ /* 0x000fe2000f8e02ff */
[----:B------:R-:W-:Y:S01]  /*0950*/  IADD3.X R25, PT, PT, RZ, UR13, RZ, P0, !PT ;  /* 0x0000000dff197c10 */ /* 0x000fe200087fe4ff */
[----:B------:R1:W4:Y:S01]  /*0960*/  LDG.E.U8 R3, desc[UR10][R2.64] ;  /* 0x0000000a02037981 */ /* 0x000322000c1e1100 */
[----:B------:R-:W-:Y:S01]  /*0970*/  IADD3 R28, P1, PT, R27, UR12, RZ ;  /* 0x0000000c1b1c7c10 */ /* 0x000fe2000ff3e0ff */
[----:B------:R-:W0:Y:S01]  /*0980*/  LDCU.U16 UR7, c[0x3][0x3e] ;  /* 0x00c007c0ff0777ac */ /* 0x000e220008000400 */
[----:B------:R-:W-:Y:S01]  /*0990*/  PRMT R39, R39, 0x5410, R0 ;  /* 0x0000541027277816 */ /* 0x000fe20000000000 */
[----:B------:R0:W4:Y:S01]  /*09a0*/  LDG.E.U8 R19, desc[UR10][R24.64] ;  /* 0x0000000a18137981 */ /* 0x000122000c1e1100 */
[----:B------:R-:W-:Y:S01]  /*09b0*/  IADD3 R30, P0, PT, R32, UR12, RZ ;  /* 0x0000000c201e7c10 */ /* 0x000fe2000ff1e0ff */
[----:B------:R-:W4:Y:S01]  /*09c0*/  LDCU.U16 UR8, c[0x3][0x36] ;  /* 0x00c006c0ff0877ac */ /* 0x000f220008000400 */
[----:B------:R-:W-:Y:S01]  /*09d0*/  IADD3 R0, PT, PT, R20, UR15, RZ ;  /* 0x0000000f14007c10 */ /* 0x000fe2000fffe0ff */
[----:B------:R-:W-:Y:S01]  /*09e0*/  IMAD.X R29, RZ, RZ, UR13, P1 ;  /* 0x0000000dff1d7e24 */ /* 0x000fe200088e06ff */
[----:B------:R-:W-:Y:S01]  /*09f0*/  IADD3.X R31, PT, PT, RZ, UR13, RZ, P0, !PT ;  /* 0x0000000dff1f7c10 */ /* 0x000fe200087fe4ff */
[C---:B------:R-:W-:Y:S01]  /*0a00*/  VIADD R35, R27.reuse, 0x1 ;  /* 0x000000011b237836 */ /* 0x040fe20000000000 */
[----:B------:R-:W-:Y:S01]  /*0a10*/  IADD3 R22, P0, PT, R22, UR12, RZ ;  /* 0x0000000c16167c10 */ /* 0x000fe2000ff1e0ff */
[----:B-1----:R-:W-:Y:S01]  /*0a20*/  VIADD R2, R27, UR15 ;  /* 0x0000000f1b027c36 */ /* 0x002fe20008000000 */
[----:B------:R-:W-:Y:S01]  /*0a30*/  IADD3 R26, P1, PT, R0, UR12, RZ ;  /* 0x0000000c001a7c10 */ /* 0x000fe2000ff3e0ff */
[----:B------:R1:W4:Y:S01]  /*0a40*/  LDG.E.U8 R20, desc[UR10][R28.64] ;  /* 0x0000000a1c147981 */ /* 0x000322000c1e1100 */
[----:B------:R-:W-:Y:S01]  /*0a50*/  IADD3.X R23, PT, PT, RZ, UR13, RZ, P0, !PT ;  /* 0x0000000dff177c10 */ /* 0x000fe200087fe4ff */
[----:B------:R-:W4:Y:S01]  /*0a60*/  LDCU.U16 UR17, c[0x3][0x50] ;  /* 0x00c00a00ff1177ac */ /* 0x000f220008000400 */
[----:B------:R-:W-:Y:S01]  /*0a70*/  IADD3.X R27, PT, PT, RZ, UR13, RZ, P1, !PT ;  /* 0x0000000dff1b7c10 */ /* 0x000fe20008ffe4ff */
[----:B------:R-:W-:Y:S01]  /*0a80*/  VIADD R37, R32, 0x2 ;  /* 0x0000000220257836 */ /* 0x000fe20000000000 */
[----:B0-----:R-:W-:Y:S01]  /*0a90*/  IADD3 R24, P0, PT, R35, UR12, RZ ;  /* 0x0000000c23187c10 */ /* 0x001fe2000ff1e0ff */
[----:B------:R-:W4:Y:S01]  /*0aa0*/  LDG.E.U8 R22, desc[UR10][R22.64] ;  /* 0x0000000a16167981 */ /* 0x000f22000c1e1100 */
[----:B------:R-:W0:Y:S01]  /*0ab0*/  LDCU.U16 UR16, c[0x3][0x46] ;  /* 0x00c008c0ff1077ac */ /* 0x000e220008000400 */
[----:B-1----:R-:W-:Y:S01]  /*0ac0*/  IADD3 R28, P1, PT, R2, UR12, RZ ;  /* 0x0000000c021c7c10 */ /* 0x002fe2000ff3e0ff */
[----:B------:R-:W-:Y:S01]  /*0ad0*/  VIADD R34, R34, UR15 ;  /* 0x0000000f22227c36 */ /* 0x000fe20008000000 */
[----:B------:R-:W-:Y:S01]  /*0ae0*/  IADD3.X R25, PT, PT, RZ, UR13, RZ, P0, !PT ;  /* 0x0000000dff197c10 */ /* 0x000fe200087fe4ff */
[----:B------:R-:W4:Y:S01]  /*0af0*/  LDG.E.U8 R21, desc[UR10][R30.64] ;  /* 0x0000000a1e157981 */ /* 0x000f22000c1e1100 */
[----:B------:R-:W1:Y:S01]  /*0b00*/  LDCU.U16 UR6, c[0x3][0x4] ;  /* 0x00c00080ff0677ac */ /* 0x000e620008000400 */
[----:B------:R-:W-:-:S02]  /*0b10*/  IMAD.X R29, RZ, RZ, UR13, P1 ;  /* 0x0000000dff1d7e24 */ /* 0x000fc400088e06ff */
[----:B------:R0:W4:Y:S01]  /*0b20*/  LDG.E.U8 R23, desc[UR10][R26.64] ;  /* 0x0000000a1a177981 */ /* 0x000122000c1e1100 */
[----:B------:R-:W-:-:S03]  /*0b30*/  IADD3 R33, PT, PT, R33, UR15, RZ ;  /* 0x0000000f21217c10 */ /* 0x000fc6000fffe0ff */
[----:B------:R-:W4:Y:S01]  /*0b40*/  LDG.E.U8 R24, desc[UR10][R24.64] ;  /* 0x0000000a18187981 */ /* 0x000f22000c1e1100 */
[----:B0-----:R-:W-:Y:S01]  /*0b50*/  IADD3 R26, P0, PT, R37, UR12, RZ ;  /* 0x0000000c251a7c10 */ /* 0x001fe2000ff1e0ff */
[----:B------:R-:W-:-:S03]  /*0b60*/  VIADD R30, R32, 0x1 ;  /* 0x00000001201e7836 */ /* 0x000fc60000000000 */
[----:B------:R-:W-:Y:S01]  /*0b70*/  IADD3.X R27, PT, PT, RZ, UR13, RZ, P0, !PT ;  /* 0x0000000dff1b7c10 */ /* 0x000fe200087fe4ff */
[----:B------:R0:W4:Y:S04]  /*0b80*/  LDG.E.U8 R25, desc[UR10][R28.64] ;  /* 0x0000000a1c197981 */ /* 0x000128000c1e1100 */
[----:B------:R-:W4:Y:S01]  /*0b90*/  LDG.E.U8 R26, desc[UR10][R26.64] ;  /* 0x0000000a1a1a7981 */ /* 0x000f22000c1e1100 */
[----:B0-----:R-:W-:Y:S02]  /*0ba0*/  IADD3 R28, P0, PT, R34, UR12, RZ ;  /* 0x0000000c221c7c10 */ /* 0x001fe4000ff1e0ff */
[C---:B------:R-:W-:Y:S02]  /*0bb0*/  IADD3 R34, P1, PT, R33.reuse, UR12, RZ ;  /* 0x0000000c21227c10 */ /* 0x040fe4000ff3e0ff */
[----:B------:R-:W-:Y:S01]  /*0bc0*/  IADD3.X R29, PT, PT, RZ, UR13, RZ, P0, !PT ;  /* 0x0000000dff1d7c10 */ /* 0x000fe200087fe4ff */
[----:B------:R-:W-:Y:S01]  /*0bd0*/  VIADD R33, R33, 0x1 ;  /* 0x0000000121217836 */ /* 0x000fe20000000000 */
[----:B------:R-:W-:-:S03]  /*0be0*/  IADD3 R30, P0, PT, R30, UR12, RZ ;  /* 0x0000000c1e1e7c10 */ /* 0x000fc6000ff1e0ff */
[----:B------:R0:W4:Y:S01]  /*0bf0*/  LDG.E.U8 R27, desc[UR10][R28.64] ;  /* 0x0000000a1c1b7981 */ /* 0x000122000c1e1100 */
[----:B------:R-:W-:Y:S02]  /*0c00*/  IADD3.X R31, PT, PT, RZ, UR13, RZ, P0, !PT ;  /* 0x0000000dff1f7c10 */ /* 0x000fe400087fe4ff */
[----:B------:R-:W-:-:S03]  /*0c10*/  IADD3.X R35, PT, PT, RZ, UR13, RZ, P1, !PT ;  /* 0x0000000dff237c10 */ /* 0x000fc60008ffe4ff */
[----:B------:R-:W4:Y:S01]  /*0c20*/  LDG.E.U8 R30, desc[UR10][R30.64] ;  /* 0x0000000a1e1e7981 */ /* 0x000f22000c1e1100 */
[----:B0-----:R-:W-:Y:S01]  /*0c30*/  VIADD R28, R32, UR15 ;  /* 0x0000000f201c7c36 */ /* 0x001fe20008000000 */
[----:B------:R-:W-:Y:S02]  /*0c40*/  IADD3 R32, P0, PT, R33, UR12, RZ ;  /* 0x0000000c21207c10 */ /* 0x000fe4000ff1e0ff */
[----:B------:R0:W4:Y:S03]  /*0c50*/  LDG.E.U8 R29, desc[UR10][R34.64] ;  /* 0x0000000a221d7981 */ /* 0x000126000c1e1100 */
[----:B------:R-:W-:-:S05]  /*0c60*/  IMAD.X R33, RZ, RZ, UR13, P0 ;  /* 0x0000000dff217e24 */ /* 0x000fca00080e06ff */
[----:B------:R1:W4:Y:S01]  /*0c70*/  LDG.E.U8 R31, desc[UR10][R32.64] ;  /* 0x0000000a201f7981 */ /* 0x000322000c1e1100 */
[----:B------:R-:W-:Y:S01]  /*0c80*/  IADD3 R46, P1, PT, R28, UR12, RZ ;  /* 0x0000000c1c2e7c10 */ /* 0x000fe2000ff3e0ff */
[----:B------:R-:W-:Y:S01]  /*0c90*/  VIADD R36, R2, 0x1 ;  /* 0x0000000102247836 */ /* 0x000fe20000000000 */
[----:B------:R-:W-:Y:S02]  /*0ca0*/  IADD3 R0, PT, PT, R0, UR15, RZ ;  /* 0x0000000f00007c10 */ /* 0x000fe4000fffe0ff */
[----:B------:R-:W-:Y:S01]  /*0cb0*/  IADD3.X R47, PT, PT, RZ, UR13, RZ, P1, !PT ;  /* 0x0000000dff2f7c10 */ /* 0x000fe20008ffe4ff */
[----:B------:R-:W-:Y:S01]  /*0cc0*/  VIADD R56, R2, UR15 ;  /* 0x0000000f02387c36 */ /* 0x000fe20008000000 */
[----:B------:R-:W-:Y:S02]  /*0cd0*/  IADD3 R48, P0, PT, R0, UR12, RZ ;  /* 0x0000000c00307c10 */ /* 0x000fe4000ff1e0ff */
[----:B------:R-:W-:Y:S01]  /*0ce0*/  IADD3 R36, P1, PT, R36, UR12, RZ ;  /* 0x0000000c24247c10 */ /* 0x000fe2000ff3e0ff */
[----:B------:R2:W4:Y:S01]  /*0cf0*/  LDG.E.U8 R46, desc[UR10][R46.64] ;  /* 0x0000000a2e2e7981 */ /* 0x000522000c1e1100 */
[----:B------:R-:W-:Y:S01]  /*0d00*/  IADD3.X R49, PT, PT, RZ, UR13, RZ, P0, !PT ;  /* 0x0000000dff317c10 */ /* 0x000fe200087fe4ff */
[----:B0-----:R-:W-:Y:S01]  /*0d10*/  VIADD R35, R28, 0x1 ;  /* 0x000000011c237836 */ /* 0x001fe20000000000 */
[----:B-1----:R-:W-:-:S03]  /*0d20*/  IADD3 R32, P0, PT, R56, UR12, RZ ;  /* 0x0000000c38207c10 */ /* 0x002fc6000ff1e0ff */
[----:B------:R-:W4:Y:S01]  /*0d30*/  LDG.E.U8 R48, desc[UR10][R48.64] ;  /* 0x0000000a30307981 */ /* 0x000f22000c1e1100 */
[----:B--2---:R-:W-:Y:S01]  /*0d40*/  VIADD R47, R37, UR15 ;  /* 0x0000000f252f7c36 */ /* 0x004fe20008000000 */
[----:B------:R-:W-:Y:S02]  /*0d50*/  IADD3.X R37, PT, PT, RZ, UR13, RZ, P1, !PT ;  /* 0x0000000dff257c10 */ /* 0x000fe40008ffe4ff */
[----:B------:R-:W-:-:S03]  /*0d60*/  IADD3.X R33, PT, PT, RZ, UR13, RZ, P0, !PT ;  /* 0x0000000dff217c10 */ /* 0x000fc600087fe4ff */
[----:B------:R0:W2:Y:S01]  /*0d70*/  LDG.E.U8 R49, desc[UR10][R36.64] ;  /* 0x0000000a24317981 */ /* 0x0000a2000c1e1100 */
[----:B------:R-:W-:Y:S02]  /*0d80*/  IADD3 R59, PT, PT, R0, UR15, RZ ;  /* 0x0000000f003b7c10 */ /* 0x000fe4000fffe0ff */
[----:B------:R-:W-:Y:S01]  /*0d90*/  IADD3 R34, P1, PT, R47, UR12, RZ ;  /* 0x0000000c2f227c10 */ /* 0x000fe2000ff3e0ff */
[----:B------:R1:W2:Y:S01]  /*0da0*/  LDG.E.U8 R53, desc[UR10][R32.64] ;  /* 0x0000000a20357981 */ /* 0x0002a2000c1e1100 */
[----:B0-----:R-:W-:-:S03]  /*0db0*/  IADD3 R36, P0, PT, R35, UR12, RZ ;  /* 0x0000000c23247c10 */ /* 0x001fc6000ff1e0ff */
[----:B------:R-:W-:Y:S02]  /*0dc0*/  IMAD.X R35, RZ, RZ, UR13, P1 ;  /* 0x0000000dff237e24 */ /* 0x000fe400088e06ff */
[----:B------:R-:W-:Y:S01]  /*0dd0*/  IMAD.X R37, RZ, RZ, UR13, P0 ;  /* 0x0000000dff257e24 */ /* 0x000fe200080e06ff */
[----:B-1----:R-:W-:Y:S02]  /*0de0*/  IADD3 R32, P0, PT, R59, UR12, RZ ;  /* 0x0000000c3b207c10 */ /* 0x002fe4000ff1e0ff */
[----:B------:R0:W2:Y:S01]  /*0df0*/  LDG.E.U8 R54, desc[UR10][R34.64] ;  /* 0x0000000a22367981 */ /* 0x0000a2000c1e1100 */
[C---:B------:R-:W-:Y:S02]  /*0e00*/  IADD3 R64, PT, PT, R56.reuse, 0x1, RZ ;  /* 0x0000000138407810 */ /* 0x040fe40007ffe0ff */
[----:B------:R-:W-:Y:S01]  /*0e10*/  IMAD.X R33, RZ, RZ, UR13, P0 ;  /* 0x0000000dff217e24 */ /* 0x000fe200080e06ff */
[----:B------:R-:W-:Y:S01]  /*0e20*/  IADD3 R65, PT, PT, R56, UR15, RZ ;  /* 0x0000000f38417c10 */ /* 0x000fe2000fffe0ff */
[----:B------:R-:W2:Y:S01]  /*0e30*/  LDG.E.U8 R55, desc[UR10][R36.64] ;  /* 0x0000000a24377981 */ /* 0x000ea2000c1e1100 */
[----:B0-----:R-:W-:-:S03]  /*0e40*/  IADD3 R34, P0, PT, R64, UR12, RZ ;  /* 0x0000000c40227c10 */ /* 0x001fc6000ff1e0ff */
[----:B------:R0:W2:Y:S02]  /*0e50*/  LDG.E.U8 R56, desc[UR10][R32.64] ;  /* 0x0000000a20387981 */ /* 0x0000a4000c1e1100 */
[----:B------:R-:W-:Y:S01]  /*0e60*/  IMAD.X R35, RZ, RZ, UR13, P0 ;  /* 0x0000000dff237e24 */ /* 0x000fe200080e06ff */
[----:B------:R-:W-:-:S04]  /*0e70*/  IADD3 R64, PT, PT, R59, UR15, RZ ;  /* 0x0000000f3b407c10 */ /* 0x000fc8000fffe0ff */
[----:B------:R1:W2:Y:S01]  /*0e80*/  LDG.E.U8 R59, desc[UR10][R34.64] ;  /* 0x0000000a223b7981 */ /* 0x0002a2000c1e1100 */
[C---:B0-----:R-:W-:Y:S01]  /*0e90*/  IADD3 R32, P1, PT, R65.reuse, UR12, RZ ;  /* 0x0000000c41207c10 */ /* 0x041fe2000ff3e0ff */
[----:B------:R-:W-:Y:S01]  /*0ea0*/  VIADD R65, R65, 0x1 ;  /* 0x0000000141417836 */ /* 0x000fe20000000000 */
[----:B------:R-:W0:Y:S02]  /*0eb0*/  LDCU.U16 UR9, c[0x3][0x28] ;  /* 0x00c00500ff0977ac */ /* 0x000e240008000400 */
[----:B------:R-:W-:Y:S02]  /*0ec0*/  IADD3.X R33, PT, PT, RZ, UR13, RZ, P1, !PT ;  /* 0x0000000dff217c10 */ /* 0x000fe40008ffe4ff */
[----:B------:R-:W-:Y:S01]  /*0ed0*/  IADD3 R36, P1, PT, R65, UR12, RZ ;  /* 0x0000000c41247c10 */ /* 0x000fe2000ff3e0ff */
[----:B------:R-:W0:Y:S01]  /*0ee0*/  LDCU.U16 UR14, c[0x3][0x2] ;  /* 0x00c00040ff0e77ac */ /* 0x000e220008000400 */
[----:B-1----:R-:W-:Y:S01]  /*0ef0*/  IADD3 R34, P0, PT, R64, UR12, RZ ;  /* 0x0000000c40227c10 */ /* 0x002fe2000ff1e0ff */
[----:B------:R-:W-:-:S02]  /*0f00*/  UPRMT UR5, UR5, 0x9910, URZ ;  /* 0x0000991005057896 */ /* 0x000fc400080000ff */
[----:B------:R-:W-:Y:S01]  /*0f10*/  UPRMT UR7, UR7, 0x9910, URZ ;  /* 0x0000991007077896 */ /* 0x000fe200080000ff */
[----:B------:R-:W-:Y:S01]  /*0f20*/  IADD3.X R37, PT, PT, RZ, UR13, RZ, P1, !PT ;  /* 0x0000000dff257c10 */ /* 0x000fe20008ffe4ff */
[----:B------:R-:W-:Y:S01]  /*0f30*/  IMAD.X R35, RZ, RZ, UR13, P0 ;  /* 0x0000000dff237e24 */ /* 0x000fe200080e06ff */
[----:B------:R-:W-:Y:S01]  /*0f40*/  PRMT R18, R18, 0x3340, R18 ;  /* 0x0000334012127816 */ /* 0x000fe20000000012 */
[C---:B-----5:R-:W-:Y:S01]  /*0f50*/  IMAD R67, R57.reuse, UR5, RZ ;  /* 0x0000000539437c24 */ /* 0x060fe2000f8e02ff */
[----:B------:R-:W5:Y:S01]  /*0f60*/  LDG.E.U8 R64, desc[UR10][R32.64] ;  /* 0x0000000a20407981 */ /* 0x000f62000c1e1100 */
[----:B------:R-:W-:Y:S01]  /*0f70*/  IMAD R68, R57, UR7, RZ ;  /* 0x0000000739447c24 */ /* 0x000fe2000f8e02ff */
[----:B------:R-:W-:Y:S02]  /*0f80*/  PRMT R57, R62, 0x3340, R60 ;  /* 0x000033403e397816 */ /* 0x000fe4000000003c */
[----:B------:R-:W5:Y:S01]  /*0f90*/  LDG.E.U8 R66, desc[UR10][R36.64] ;  /* 0x0000000a24427981 */ /* 0x000f62000c1e1100 */
[----:B---3--:R-:W-:-:S02]  /*0fa0*/  PRMT R41, R41, 0x3340, R58 ;  /* 0x0000334029297816 */ /* 0x008fc4000000003a */
[--C-:B------:R-:W-:Y:S01]  /*0fb0*/  PRMT R57, R57, 0x5410, R18.reuse ;  /* 0x0000541039397816 */ /* 0x100fe20000000012 */
[----:B------:R1:W3:Y:S01]  /*0fc0*/  LDG.E.U8 R65, desc[UR10][R34.64] ;  /* 0x0000000a22417981 */ /* 0x0002e2000c1e1100 */
[----:B----4-:R-:W-:Y:S01]  /*0fd0*/  PRMT R61, R63, 0x3340, R61 ;  /* 0x000033403f3d7816 */ /* 0x010fe2000000003d */
[----:B------:R-:W-:Y:S01]  /*0fe0*/  UPRMT UR8, UR8, 0x9910, URZ ;  /* 0x0000991008087896 */ /* 0x000fe200080000ff */
[--C-:B------:R-:W-:Y:S01]  /*0ff0*/  PRMT R41, R41, 0x5410, R18.reuse ;  /* 0x0000541029297816 */ /* 0x100fe20000000012 */
[CC--:B------:R-:W-:Y:S01]  /*1000*/  IDP.2A.LO.S16.U8 R58, R38.reuse, R57.reuse, RZ ;  /* 0x00000039263a7226 */ /* 0x0c0fe200000012ff */
[----:B0-----:R-:W-:Y:S01]  /*1010*/  MOV R72, UR14 ;  /* 0x0000000e00487c02 */ /* 0x001fe20008000f00 */
[----:B------:R-:W-:Y:S01]  /*1020*/  IDP.2A.LO.S16.U8 R60, R39, R57, RZ ;  /* 0x00000039273c7226 */ /* 0x000fe200000012ff */
[----:B------:R-:W0:Y:S01]  /*1030*/  LDCU.U16 UR14, c[0x3][0x48] ;  /* 0x00c00900ff0e77ac */ /* 0x000e220008000400 */
[----:B------:R-:W-:Y:S01]  /*1040*/  IMAD.U32 R57, RZ, RZ, UR9 ;  /* 0x00000009ff397e24 */ /* 0x000fe2000f8e00ff */
[--C-:B------:R-:W-:Y:S01]  /*1050*/  PRMT R61, R61, 0x5410, R18.reuse ;  /* 0x000054103d3d7816 */ /* 0x100fe20000000012 */
[----:B------:R-:W4:Y:S01]  /*1060*/  LDCU.U16 UR9, c[0x3][0x16] ;  /* 0x00c002c0ff0977ac */ /* 0x000f220008000400 */
[-C--:B------:R-:W-:Y:S01]  /*1070*/  IDP.2A.LO.S16.U8 R70, R38, R41.reuse, RZ ;  /* 0x0000002926467226 */ /* 0x080fe200000012ff */
[----:B------:R-:W-:Y:S01]  /*1080*/  MOV R74, UR17 ;  /* 0x00000011004a7c02 */ /* 0x000fe20008000f00 */
[----:B------:R-:W-:Y:S01]  /*1090*/  IDP.2A.LO.S16.U8 R62, R39, R41, RZ ;  /* 0x00000029273e7226 */ /* 0x000fe200000012ff */
[----:B------:R-:W-:Y:S01]  /*10a0*/  UPRMT UR6, UR6, 0x9910, URZ ;  /* 0x0000991006067896 */ /* 0x000fe200080000ff */
[----:B------:R-:W-:Y:S01]  /*10b0*/  IMAD R63, R40, UR8, RZ ;  /* 0x00000008283f7c24 */ /* 0x000fe2000f8e02ff */
[----:B------:R-:W0:Y:S01]  /*10c0*/  LDCU.U16 UR17, c[0x3][0x34] ;  /* 0x00c00680ff1177ac */ /* 0x000e220008000400 */
[----:B------:R-:W-:Y:S01]  /*10d0*/  IMAD.U32 R41, RZ, RZ, UR16 ;  /* 0x00000010ff297e24 */ /* 0x000fe2000f8e00ff */
[----:B-1----:R1:W-:Y:S01]  /*10e0*/  I2F.F64 R34, R68 ;  /* 0x0000004400227312 */ /* 0x0023e20000201c00 */
[----:B------:R-:W-:Y:S01]  /*10f0*/  PRMT R51, R42, 0x3340, R51 ;  /* 0x000033402a337816 */ /* 0x000fe20000000033 */
[----:B------:R-:W0:Y:S01]  /*1100*/  LDCU.U16 UR16, c[0x3][0x5a] ;  /* 0x00c00b40ff1077ac */ /* 0x000e220008000400 */
[----:B------:R-:W-:Y:S01]  /*1110*/  PRMT R45, R44, 0x3340, R45 ;  /* 0x000033402c2d7816 */ /* 0x000fe2000000002d */
[----:B------:R-:W-:Y:S01]  /*1120*/  IMAD R36, R40, UR6, RZ ;  /* 0x0000000628247c24 */ /* 0x000fe2000f8e02ff */
[----:B------:R-:W-:Y:S01]  /*1130*/  PRMT R51, R51, 0x5410, R18 ;  /* 0x0000541033337816 */ /* 0x000fe20000000012 */
[----:B-1----:R-:W-:-:S02]  /*1140*/  IDP.2A.LO.S16.U8 R68, R38, R61, RZ ;  /* 0x0000003d26447226 */ /* 0x002fc400000012ff */
[----:B------:R1:W-:Y:S01]  /*1150*/  I2F.F64 R32, R67 ;  /* 0x0000004300207312 */ /* 0x0003e20000201c00 */
[----:B------:R-:W-:Y:S02]  /*1160*/  IDP.2A.LO.S16.U8 R61, R39, R61, RZ ;  /* 0x0000003d273d7226 */ /* 0x000fe400000012ff */
[C---:B------:R-:W-:Y:S02]  /*1170*/  IMAD R40, R50.reuse, UR5, RZ ;  /* 0x0000000532287c24 */ /* 0x040fe4000f8e02ff */
[----:B------:R-:W-:-:S03]  /*1180*/  IMAD R69, R50, UR7, RZ ;  /* 0x0000000732457c24 */ /* 0x000fc6000f8e02ff */
[----:B------:R0:W-:Y:S01]  /*1190*/  I2F.F64 R38, R63 ;  /* 0x0000003f00267312 */ /* 0x0001e20000201c00 */
[----:B-1----:R-:W-:Y:S01]  /*11a0*/  PRMT R67, R43, 0x3340, R52 ;  /* 0x000033402b437816 */ /* 0x002fe20000000034 */
[----:B------:R-:W-:Y:S01]  /*11b0*/  VIADD R47, R47, UR15 ;  /* 0x0000000f2f2f7c36 */ /* 0x000fe20008000000 */
[--C-:B------:R-:W-:Y:S02]  /*11c0*/  PRMT R50, R45, 0x5410, R18.reuse ;  /* 0x000054102d327816 */ /* 0x100fe40000000012 */
[----:B------:R-:W-:Y:S02]  /*11d0*/  PRMT R52, R67, 0x5410, R18 ;  /* 0x0000541043347816 */ /* 0x000fe40000000012 */
[----:B0-----:R-:W-:Y:S01]  /*11e0*/  PRMT R63, R41, 0x5410, R74 ;  /* 0x00005410293f7816 */ /* 0x001fe2000000004a */
[----:B------:R-:W-:Y:S01]  /*11f0*/  IDP.2A.LO.S16.U8 R70, R11, R51, R70 ;  /* 0x000000330b467226 */ /* 0x000fe20000001246 */
[----:B------:R0:W-:Y:S01]  /*1200*/  I2F.F64 R42, R69 ;  /* 0x00000045002a7312 */ /* 0x0001e20000201c00 */
[----:B------:R-:W-:-:S02]  /*1210*/  IMAD R44, R8, UR5, RZ ;  /* 0x00000005082c7c24 */ /* 0x000fc4000f8e02ff */
[----:B------:R-:W-:Y:S02]  /*1220*/  IDP.2A.LO.S16.U8 R62, R63, R51, R62 ;  /* 0x000000333f3e7226 */ /* 0x000fe4000000123e */
[----:B------:R-:W-:Y:S01]  /*1230*/  IMAD R51, R8, UR7, RZ ;  /* 0x0000000708337c24 */ /* 0x000fe2000f8e02ff */
[----:B------:R-:W-:Y:S01]  /*1240*/  IADD3 R8, P0, PT, R47, UR12, RZ ;  /* 0x0000000c2f087c10 */ /* 0x000fe2000ff1e0ff */
[C---:B------:R-:W-:Y:S01]  /*1250*/  IDP.2A.LO.S16.U8 R68, R11.reuse, R52, R68 ;  /* 0x000000340b447226 */ /* 0x040fe20000001244 */
[----:B0-----:R-:W-:Y:S01]  /*1260*/  PRMT R69, R10, 0x3340, R16 ;  /* 0x000033400a457816 */ /* 0x001fe20000000010 */
[----:B------:R-:W-:Y:S01]  /*1270*/  IDP.2A.LO.S16.U8 R67, R11, R50, R58 ;  /* 0x000000320b437226 */ /* 0x000fe2000000123a */
[----:B----4-:R-:W-:Y:S01]  /*1280*/  UPRMT UR5, UR9, 0x9910, URZ ;  /* 0x0000991009057896 */ /* 0x010fe200080000ff */
[----:B------:R-:W-:Y:S01]  /*1290*/  VIADD R28, R28, UR15 ;  /* 0x0000000f1c1c7c36 */ /* 0x000fe20008000000 */
[----:B------:R-:W-:Y:S01]  /*12a0*/  UPRMT UR7, UR14, 0x9910, URZ ;  /* 0x000099100e077896 */ /* 0x000fe200080000ff */
[----:B------:R-:W-:-:S02]  /*12b0*/  IDP.2A.LO.S16.U8 R52, R63, R52, R61 ;  /* 0x000000343f347226 */ /* 0x000fc4000000123d */
[----:B------:R-:W-:Y:S01]  /*12c0*/  IDP.2A.LO.S16.U8 R58, R63, R50, R60 ;  /* 0x000000323f3a7226 */ /* 0x000fe2000000123c */
[----:B------:R-:W-:Y:S02]  /*12d0*/  PRMT R63, R9, 0x3340, R15 ;  /* 0x00003340093f7816 */ /* 0x000fe4000000000f */
[----:B------:R-:W-:Y:S02]  /*12e0*/  IADD3.X R9, PT, PT, RZ, UR13, RZ, P0, !PT ;  /* 0x0000000dff097c10 */ /* 0x000fe400087fe4ff */
[----:B------:R-:W-:Y:S01]  /*12f0*/  PRMT R57, R57, 0x5410, R72 ;  /* 0x0000541039397816 */ /* 0x000fe20000000048 */
[----:B------:R-:W-:Y:S01]  /*1300*/  IMAD.U32 R72, RZ, RZ, UR17 ;  /* 0x00000011ff487e24 */ /* 0x000fe2000f8e00ff */
[----:B------:R-:W-:Y:S02]  /*1310*/  PRMT R16, R69, 0x5410, R18 ;  /* 0x0000541045107816 */ /* 0x000fe40000000012 */
[----:B------:R-:W-:Y:S01]  /*1320*/  IADD3 R69, PT, PT, R28, 0x1, RZ ;  /* 0x000000011c457810 */ /* 0x000fe20007ffe0ff */
[C---:B------:R-:W-:Y:S01]  /*1330*/  IMAD R60, R12.reuse, UR5, RZ ;  /* 0x000000050c3c7c24 */ /* 0x040fe2000f8e02ff */
[----:B------:R-:W-:Y:S01]  /*1340*/  MOV R15, UR16 ;  /* 0x00000010000f7c02 */ /* 0x000fe20008000f00 */
[----:B------:R-:W-:-:S02]  /*1350*/  IMAD R11, R12, UR7, RZ ;  /* 0x000000070c0b7c24 */ /* 0x000fc4000f8e02ff */
[----:B------:R0:W4:Y:S01]  /*1360*/  LDG.E.U8 R12, desc[UR10][R8.64] ;  /* 0x0000000a080c7981 */ /* 0x000122000c1e1100 */
[----:B------:R-:W-:Y:S02]  /*1370*/  PRMT R15, R15, 0x5410, R72 ;  /* 0x000054100f0f7816 */ /* 0x000fe40000000048 */
[----:B0-----:R-:W-:-:S03]  /*1380*/  IADD3 R8, P0, PT, R69, UR12, RZ ;  /* 0x0000000c45087c10 */ /* 0x001fc6000ff1e0ff */
[----:B------:R-:W-:Y:S02]  /*1390*/  IDP.2A.LO.S16.U8 R74, R15, R16, R52 ;  /* 0x000000100f4a7226 */ /* 0x000fe40000001234 */
[----:B------:R-:W-:Y:S01]  /*13a0*/  IMAD.X R9, RZ, RZ, UR13, P0 ;  /* 0x0000000dff097e24 */ /* 0x000fe200080e06ff */
[----:B------:R-:W-:Y:S02]  /*13b0*/  PRMT R7, R4, 0x3340, R7 ;  /* 0x0000334004077816 */ /* 0x000fe40000000007 */
[--C-:B------:R-:W-:Y:S02]  /*13c0*/  PRMT R63, R63, 0x5410, R18.reuse ;  /* 0x000054103f3f7816 */ /* 0x100fe40000000012 */
[----:B------:R0:W4:Y:S01]  /*13d0*/  LDG.E.U8 R4, desc[UR10][R8.64] ;  /* 0x0000000a08047981 */ /* 0x000122000c1e1100 */
[----:B------:R-:W-:Y:S01]  /*13e0*/  I2F.F64 R50, R51 ;  /* 0x0000003300327312 */ /* 0x000fe20000201c00 */
[----:B------:R-:W-:Y:S01]  /*13f0*/  IMAD R72, R14, UR6, RZ ;  /* 0x000000060e487c24 */ /* 0x000fe2000f8e02ff */
[----:B------:R-:W-:Y:S01]  /*1400*/  PRMT R18, R7, 0x5410, R18 ;  /* 0x0000541007127816 */ /* 0x000fe20000000012 */
[----:B------:R-:W-:-:S02]  /*1410*/  IDP.2A.LO.S16.U8 R70, R57, R63, R70 ;  /* 0x0000003f39467226 */ /* 0x000fc40000001246 */
[----:B------:R-:W-:-:S03]  /*1420*/  IDP.2A.LO.S16.U8 R76, R15, R63, R62 ;  /* 0x0000003f0f4c7226 */ /* 0x000fc6000000123e */
[----:B------:R-:W1:Y:S01]  /*1430*/  I2F.F64 R74, R74 ;  /* 0x0000004a004a7312 */ /* 0x000e620000201c00 */
[----:B------:R-:W-:Y:S01]  /*1440*/  IDP.2A.LO.S16.U8 R68, R57, R16, R68 ;  /* 0x0000001039447226 */ /* 0x000fe20000001244 */
[----:B------:R-:W-:Y:S01]  /*1450*/  IADD3 R47, PT, PT, R47, UR15, RZ ;  /* 0x0000000f2f2f7c10 */ /* 0x000fe2000fffe0ff */
[----:B------:R-:W-:-:S05]  /*1460*/  IDP.2A.LO.S16.U8 R67, R57, R18, R67 ;  /* 0x0000001239437226 */ /* 0x000fca0000001243 */
[----:B------:R0:W-:Y:S01]  /*1470*/  I2F.F64 R62, R72 ;  /* 0x00000048003e7312 */ /* 0x0001e20000201c00 */
[----:B------:R-:W-:Y:S01]  /*1480*/  IMAD R57, R14, UR8, RZ ;  /* 0x000000080e397c24 */ /* 0x000fe2000f8e02ff */
[C---:B0-----:R-:W-:Y:S01]  /*1490*/  IADD3 R72, P0, PT, R28.reuse, UR12, RZ ;  /* 0x0000000c1c487c10 */ /* 0x041fe2000ff1e0ff */
[----:B------:R-:W-:-:S05]  /*14a0*/  VIADD R28, R28, UR15 ;  /* 0x0000000f1c1c7c36 */ /* 0x000fca0008000000 */
[----:B------:R-:W-:Y:S01]  /*14b0*/  I2F.F64 R44, R44 ;  /* 0x0000002c002c7312 */ /* 0x000fe20000201c00 */
[----:B------:R-:W-:Y:S02]  /*14c0*/  IDP.2A.LO.S16.U8 R58, R15, R18, R58 ;  /* 0x000000120f3a7226 */ /* 0x000fe4000000123a */
[----:B------:R-:W-:Y:S01]  /*14d0*/  IMAD.X R73, RZ, RZ, UR13, P0 ;  /* 0x0000000dff497e24 */ /* 0x000fe200080e06ff */
[----:B------:R-:W-:Y:S02]  /*14e0*/  IADD3 R14, P0, PT, R47, UR12, RZ ;  /* 0x0000000c2f0e7c10 */ /* 0x000fe4000ff1e0ff */
[----:B------:R-:W-:Y:S02]  /*14f0*/  IADD3 R18, PT, PT, R28, 0x1, RZ ;  /* 0x000000011c127810 */ /* 0x000fe40007ffe0ff */
[----:B------:R-:W0:Y:S01]  /*1500*/  I2F.F64 R68, R68 ;  /* 0x0000004400447312 */ /* 0x000e220000201c00 */
[----:B------:R-:W-:Y:S01]  /*1510*/  IADD3.X R15, PT, PT, RZ, UR13, RZ, P0, !PT ;  /* 0x0000000dff0f7c10 */ /* 0x000fe200087fe4ff */
[----:B-1----:R-:W-:Y:S01]  /*1520*/  DADD R74, R74, R50 ;  /* 0x000000004a4a7229 */ /* 0x002fe20000000032 */
[----:B------:R-:W4:Y:S01]  /*1530*/  LDG.E.U8 R72, desc[UR10][R72.64] ;  /* 0x0000000a48487981 */ /* 0x000f22000c1e1100 */
[----:B------:R-:W-:Y:S01]  /*1540*/  IADD3 R50, P0, PT, R18, UR12, RZ ;  /* 0x0000000c12327c10 */ /* 0x000fe2000ff1e0ff */
[----:B------:R-:W-:-:S02]  /*1550*/  IMAD R52, R17, UR5, RZ ;  /* 0x0000000511347c24 */ /* 0x000fc4000f8e02ff */
[----:B------:R1:W4:Y:S01]  /*1560*/  LDG.E.U8 R7, desc[UR10][R14.64] ;  /* 0x0000000a0e077981 */ /* 0x000322000c1e1100 */
[----:B------:R-:W-:Y:S01]  /*1570*/  IADD3.X R51, PT, PT, RZ, UR13, RZ, P0, !PT ;  /* 0x0000000dff337c10 */ /* 0x000fe200087fe4ff */
[----:B------:R-:W1:Y:S01]  /*1580*/  I2F.F64 R8, R76 ;  /* 0x0000004c00087312 */ /* 0x000e620000201c00 */
[----:B------:R-:W-:Y:S01]  /*1590*/  IADD3 R16, P1, PT, R28, UR12, RZ ;  /* 0x0000000c1c107c10 */ /* 0x000fe2000ff3e0ff */
[----:B0-----:R-:W-:-:S06]  /*15a0*/  DADD R44, R68, R44 ;  /* 0x00000000442c7229 */ /* 0x001fcc000000002c */
[----:B-1----:R0:W-:Y:S01]  /*15b0*/  I2F.F64 R14, R52 ;  /* 0x00000034000e7312 */ /* 0x0021e20000201c00 */
[----:B------:R-:W-:Y:S01]  /*15c0*/  IMAD R68, R17, UR7, RZ ;  /* 0x0000000711447c24 */ /* 0x000fe2000f8e02ff */
[----:B0-----:R-:W4:Y:S06]  /*15d0*/  LDG.E.U8 R52, desc[UR10][R50.64] ;  /* 0x0000000a32347981 */ /* 0x001f2c000c1e1100 */
[----:B------:R-:W-:Y:S01]  /*15e0*/  I2F.F64 R40, R40 ;  /* 0x0000002800287312 */ /* 0x000fe20000201c00 */
[----:B------:R-:W-:-:S07]  /*15f0*/  IMAD.X R17, RZ, RZ, UR13, P1 ;  /* 0x0000000dff117e24 */ /* 0x000fce00088e06ff */
[----:B------:R-:W0:Y:S01]  /*1600*/  I2F.F64 R70, R70 ;  /* 0x0000004600467312 */ /* 0x000e220000201c00 */
[----:B------:R-:W-:Y:S01]  /*1610*/  DADD R42, R8, R42 ;  /* 0x00000000082a7229 */ /* 0x000fe2000000002a */
[----:B------:R1:W4:Y:S06]  /*1620*/  LDG.E.U8 R18, desc[UR10][R16.64] ;  /* 0x0000000a10127981 */ /* 0x00032c000c1e1100 */
[----:B------:R-:W0:Y:S01]  /*1630*/  I2F.F64 R68, R68 ;  /* 0x0000004400447312 */ /* 0x000e220000201c00 */
[----:B------:R-:W-:-:S07]  /*1640*/  VIADD R28, R28, UR15 ;  /* 0x0000000f1c1c7c36 */ /* 0x000fce0008000000 */
[----:B-1----:R-:W1:Y:S01]  /*1650*/  I2F.F64 R16, R67 ;  /* 0x0000004300107312 */ /* 0x002e620000201c00 */
[----:B0-----:R-:W-:Y:S02]  /*1660*/  DADD R40, R70, R40 ;  /* 0x0000000046287229 */ /* 0x001fe40000000028 */
[----:B------:R-:W-:-:S05]  /*1670*/  DADD R42, R42, R68 ;  /* 0x000000002a2a7229 */ /* 0x000fca0000000044 */
[----:B------:R0:W-:Y:S01]  /*1680*/  I2F.F64 R8, R57 ;  /* 0x0000003900087312 */ /* 0x0001e20000201c00 */
[----:B------:R-:W-:Y:S01]  /*1690*/  VIADD R68, R28, 0x1 ;  /* 0x000000011c447836 */ /* 0x000fe20000000000 */
[----:B------:R-:W-:Y:S01]  /*16a0*/  DADD R14, R40, R14 ;  /* 0x00000000280e7229 */ /* 0x000fe2000000000e */
[----:B0-----:R-:W-:Y:S01]  /*16b0*/  IMAD R57, R5, UR5, RZ ;  /* 0x0000000505397c24 */ /* 0x001fe2000f8e02ff */
[----:B------:R-:W-:Y:S01]  /*16c0*/  IADD3 R40, PT, PT, R47, UR15, RZ ;  /* 0x0000000f2f287c10 */ /* 0x000fe2000fffe0ff */
[----:B-1----:R-:W-:Y:S01]  /*16d0*/  DADD R16, R16, R32 ;  /* 0x0000000010107229 */ /* 0x002fe20000000020 */
[----:B------:R-:W-:Y:S02]  /*16e0*/  IADD3 R68, P1, PT, R68, UR12, RZ ;  /* 0x0000000c44447c10 */ /* 0x000fe4000ff3e0ff */
[----:B------:R0:W1:Y:S01]  /*16f0*/  I2F.F64 R50, R57 ;  /* 0x0000003900327312 */ /* 0x0000620000201c00 */
[----:B------:R-:W-:Y:S01]  /*1700*/  IADD3 R47, PT, PT, R6, UR4, RZ ;  /* 0x00000004062f7c10 */ /* 0x000fe2000fffe0ff */
[----:B------:R-:W-:Y:S01]  /*1710*/  IMAD R70, R5, UR7, RZ ;  /* 0x0000000705467c24 */ /* 0x000fe2000f8e02ff */
[----:B------:R-:W-:Y:S01]  /*1720*/  IADD3 R40, P0, PT, R40, UR12, RZ ;  /* 0x0000000c28287c10 */ /* 0x000fe2000ff1e0ff */
[----:B------:R-:W-:Y:S01]  /*1730*/  IMAD.X R69, RZ, RZ, UR13, P1 ;  /* 0x0000000dff457e24 */ /* 0x000fe200088e06ff */
[----:B------:R-:W1:Y:S01]  /*1740*/  LDCU.U16 UR5, c[0x3][0x20] ;  /* 0x00c00400ff0577ac */ /* 0x000e620008000400 */
[----:B------:R-:W-:-:S02]  /*1750*/  IMAD R47, R47, UR15, RZ ;  /* 0x0000000f2f2f7c24 */ /* 0x000fc4000f8e02ff */
[----:B------:R-:W1:Y:S01]  /*1760*/  I2F.F64 R32, R58 ;  /* 0x0000003a00207312 */ /* 0x000e620000201c00 */
[----:B------:R-:W4:Y:S01]  /*1770*/  LDG.E.U8 R6, desc[UR10][R68.64] ;  /* 0x0000000a44067981 */ /* 0x000f22000c1e1100 */
[----:B0-----:R-:W-:Y:S01]  /*1780*/  VIADD R57, R47, 0x2 ;  /* 0x000000022f397836 */ /* 0x001fe20000000000 */
[----:B------:R-:W-:Y:S01]  /*1790*/  IADD3.X R41, PT, PT, RZ, UR13, RZ, P0, !PT ;  /* 0x0000000dff297c10 */ /* 0x000fe200087fe4ff */
[----:B------:R-:W-:Y:S01]  /*17a0*/  IMAD R73, R13, UR6, RZ ;  /* 0x000000060d497c24 */ /* 0x000fe2000f8e02ff */
[----:B------:R-:W0:Y:S01]  /*17b0*/  LDCU.U16 UR7, c[0x3][0x40] ;  /* 0x00c00800ff0777ac */ /* 0x000e220008000400 */
[----:B-1----:R-:W-:Y:S02]  /*17c0*/  DADD R44, R44, R50 ;  /* 0x000000002c2c7229 */ /* 0x002fe40000000032 */
[----:B------:R-:W4:Y:S01]  /*17d0*/  LDG.E.U8 R5, desc[UR10][R40.64] ;  /* 0x0000000a28057981 */ /* 0x000f22000c1e1100 */
[----:B------:R-:W-:-:S04]  /*17e0*/  IADD3 R50, P0, PT, R57, UR12, RZ ;  /* 0x0000000c39327c10 */ /* 0x000fc8000ff1e0ff */
[----:B------:R-:W-:Y:S01]  /*17f0*/  IADD3.X R51, PT, PT, RZ, UR13, RZ, P0, !PT ;  /* 0x0000000dff337c10 */ /* 0x000fe200087fe4ff */
[----:B------:R-:W-:Y:S01]  /*1800*/  DADD R32, R32, R34 ;  /* 0x0000000020207229 */ /* 0x000fe20000000022 */
[----:B------:R-:W-:-:S05]  /*1810*/  IADD3 R34, P0, PT, R28, UR12, RZ ;  /* 0x0000000c1c227c10 */ /* 0x000fca000ff1e0ff */
[----:B------:R-:W-:Y:S02]  /*1820*/  IMAD.X R35, RZ, RZ, UR13, P0 ;  /* 0x0000000dff237e24 */ /* 0x000fe400080e06ff */
[----:B------:R-:W-:Y:S02]  /*1830*/  IMAD R76, R13, UR8, RZ ;  /* 0x000000080d4c7c24 */ /* 0x000fe4000f8e02ff */
[----:B------:R-:W4:Y:S04]  /*1840*/  LDG.E.U8 R13, desc[UR10][R50.64] ;  /* 0x0000000a320d7981 */ /* 0x000f28000c1e1100 */
[----:B------:R1:W4:Y:S01]  /*1850*/  LDG.E.U8 R28, desc[UR10][R34.64] ;  /* 0x0000000a221c7981 */ /* 0x000322000c1e1100 */
[----:B------:R-:W0:Y:S01]  /*1860*/  LDCU.U16 UR6, c[0x3][0x52] ;  /* 0x00c00a40ff0677ac */ /* 0x000e220008000400 */
[----:B------:R-:W-:Y:S01]  /*1870*/  UPRMT UR4, UR5, 0x9910, URZ ;  /* 0x0000991005047896 */ /* 0x000fe200080000ff */
[----:B------:R-:W2:Y:S05]  /*1880*/  I2F.F64 R60, R60 ;  /* 0x0000003c003c7312 */ /* 0x000eaa0000201c00 */
[----:B------:R-:W-:-:S03]  /*1890*/  IMAD R58, R19, UR4, RZ ;  /* 0x00000004133a7c24 */ /* 0x000fc6000f8e02ff */
[----:B------:R-:W2:Y:S01]  /*18a0*/  I2F.F64 R10, R11 ;  /* 0x0000000b000a7312 */ /* 0x000ea20000201c00 */
[----:B------:R-:W-:-:S07]  /*18b0*/  IMAD R67, R3, UR4, RZ ;  /* 0x0000000403437c24 */ /* 0x000fce000f8e02ff */
[----:B-1----:R-:W1:Y:S01]  /*18c0*/  I2F.F64 R34, R58 ;  /* 0x0000003a00227312 */ /* 0x002e620000201c00 */
[----:B0-----:R-:W-:Y:S01]  /*18d0*/  UPRMT UR5, UR6, 0x9910, URZ ;  /* 0x0000991006057896 */ /* 0x001fe200080000ff */
[----:B------:R-:W0:Y:S01]  /*18e0*/  LDCU.U16 UR6, c[0x3][0x2a] ;  /* 0x00c00540ff0677ac */ /* 0x000e220008000400 */
[----:B--2---:R-:W-:-:S05]  /*18f0*/  DADD R60, R16, R60 ;  /* 0x00000000103c7229 */ /* 0x004fca000000003c */
[----:B------:R2:W-:Y:S01]  /*1900*/  I2F.F64 R16, R67 ;  /* 0x0000004300107312 */ /* 0x0005e20000201c00 */
[----:B------:R-:W-:Y:S01]  /*1910*/  DADD R50, R32, R10 ;  /* 0x0000000020327229 */ /* 0x000fe2000000000a */
[----:B------:R-:W-:Y:S01]  /*1920*/  IMAD R3, R3, UR5, RZ ;  /* 0x0000000503037c24 */ /* 0x000fe2000f8e02ff */
[----:B------:R-:W-:Y:S01]  /*1930*/  IADD3 R10, PT, PT, R47, 0x1, RZ ;  /* 0x000000012f0a7810 */ /* 0x000fe20007ffe0ff */
[----:B--2---:R-:W-:-:S04]  /*1940*/  IMAD R67, R22, UR4, RZ ;  /* 0x0000000416437c24 */ /* 0x004fc8000f8e02ff */
[----:B------:R-:W2:Y:S01]  /*1950*/  I2F.F64 R70, R70 ;  /* 0x0000004600467312 */ /* 0x000ea20000201c00 */
[----:B-1----:R-:W-:Y:S01]  /*1960*/  DADD R34, R14, R34 ;  /* 0x000000000e227229 */ /* 0x002fe20000000022 */
[----:B------:R-:W-:Y:S01]  /*1970*/  IMAD R22, R22, UR5, RZ ;  /* 0x0000000516167c24 */ /* 0x000fe2000f8e02ff */
[----:B------:R-:W-:-:S05]  /*1980*/  IADD3 R10, P0, PT, R10, UR12, RZ ;  /* 0x0000000c0a0a7c10 */ /* 0x000fca000ff1e0ff */
[----:B------:R1:W-:Y:S02]  /*1990*/  I2F.F64 R40, R73 ;  /* 0x0000004900287312 */ /* 0x0003e40000201c00 */
[----:B-1----:R-:W-:-:S06]  /*19a0*/  IMAD R73, R19, UR5, RZ ;  /* 0x0000000513497c24 */ /* 0x002fcc000f8e02ff */
[----:B------:R-:W1:Y:S01]  /*19b0*/  I2F.F64 R14, R67 ;  /* 0x00000043000e7312 */ /* 0x000e620000201c00 */
[----:B------:R-:W5:Y:S01]  /*19c0*/  LDCU.U16 UR5, c[0x3][0xe] ;  /* 0x00c001c0ff0577ac */ /* 0x000f620008000400 */
[----:B------:R-:W-:Y:S01]  /*19d0*/  IMAD.X R11, RZ, RZ, UR13, P0 ;  /* 0x0000000dff0b7e24 */ /* 0x000fe200080e06ff */
[----:B0-----:R-:W-:Y:S01]  /*19e0*/  UPRMT UR4, UR6, 0x9910, URZ ;  /* 0x0000991006047896 */ /* 0x001fe200080000ff */
[----:B------:R-:W0:Y:S04]  /*19f0*/  LDCU.U16 UR6, c[0x3][0x6] ;  /* 0x00c000c0ff0677ac */ /* 0x000e280008000400 */
[----:B------:R-:W3:Y:S01]  /*1a00*/  I2F.F64 R32, R73 ;  /* 0x0000004900207312 */ /* 0x000ee20000201c00 */
[----:B--2---:R-:W-:Y:S01]  /*1a10*/  DADD R70, R74, R70 ;  /* 0x000000004a467229 */ /* 0x004fe20000000046 */
[----:B------:R2:W4:Y:S01]  /*1a20*/  LDG.E.U8 R19, desc[UR10][R10.64] ;  /* 0x0000000a0a137981 */ /* 0x000522000c1e1100 */
[----:B-1----:R-:W-:Y:S01]  /*1a30*/  DADD R74, R44, R14 ;  /* 0x000000002c4a7229 */ /* 0x002fe2000000000e */
[----:B------:R-:W-:Y:S01]  /*1a40*/  IADD3 R14, P0, PT, R47, UR12, RZ ;  /* 0x0000000c2f0e7c10 */ /* 0x000fe2000ff1e0ff */
[----:B-----5:R-:W-:-:S03]  /*1a50*/  UPRMT UR5, UR5, 0x9910, URZ ;  /* 0x0000991005057896 */ /* 0x020fc600080000ff */
[----:B--2---:R1:W-:Y:S01]  /*1a60*/  I2F.F64 R10, R22 ;  /* 0x00000016000a7312 */ /* 0x0043e20000201c00 */
[----:B------:R-:W-:Y:S01]  /*1a70*/  IADD3.X R15, PT, PT, RZ, UR13, RZ, P0, !PT ;  /* 0x0000000dff0f7c10 */ /* 0x000fe200087fe4ff */
[----:B------:R-:W-:Y:S01]  /*1a80*/  IMAD R44, R27, UR4, RZ ;  /* 0x000000041b2c7c24 */ /* 0x000fe2000f8e02ff */
[----:B---3--:R-:W-:Y:S01]  /*1a90*/  DADD R42, R42, R32 ;  /* 0x000000002a2a7229 */ /* 0x008fe20000000020 */
[----:B------:R-:W-:Y:S02]  /*1aa0*/  IMAD R58, R29, UR4, RZ ;  /* 0x000000041d3a7c24 */ /* 0x000fe4000f8e02ff */
[----:B-1----:R-:W-:Y:S02]  /*1ab0*/  IMAD R22, R31, UR4, RZ ;  /* 0x000000041f167c24 */ /* 0x002fe4000f8e02ff */
[----:B------:R1:W-:Y:S01]  /*1ac0*/  I2F.F64 R32, R3 ;  /* 0x0000000300207312 */ /* 0x0003e20000201c00 */
[----:B------:R-:W-:Y:S01]  /*1ad0*/  UMOV UR4, UR5 ;  /* 0x0000000500047c82 */ /* 0x000fe20008000000 */
[----:B0-----:R-:W-:Y:S01]  /*1ae0*/  UPRMT UR5, UR6, 0x9910, URZ ;  /* 0x0000991006057896 */ /* 0x001fe200080000ff */
[----:B------:R-:W0:Y:S01]  /*1af0*/  LDCU.U16 UR6, c[0x3][0x18] ;  /* 0x00c00300ff0677ac */ /* 0x000e220008000400 */
[----:B-1----:R1:W2:Y:S04]  /*1b00*/  LDG.E.U8 R3, desc[UR10][R14.64] ;  /* 0x0000000a0e037981 */ /* 0x0022a8000c1e1100 */
[----:B------:R-:W3:Y:S08]  /*1b10*/  I2F.F64 R44, R44 ;  /* 0x0000002c002c7312 */ /* 0x000ef00000201c00 */
[----:B-1----:R-:W1:Y:S01]  /*1b20*/  I2F.F64 R14, R22 ;  /* 0x00000016000e7312 */ /* 0x002e620000201c00 */
[----:B------:R-:W-:Y:S01]  /*1b30*/  VIADD R57, R57, UR15 ;  /* 0x0000000f39397c36 */ /* 0x000fe20008000000 */
[----:B------:R-:W-:Y:S01]  /*1b40*/  DADD R60, R60, R16 ;  /* 0x000000003c3c7229 */ /* 0x000fe20000000010 */
[----:B------:R-:W-:Y:S01]  /*1b50*/  VIADD R47, R47, UR15 ;  /* 0x0000000f2f2f7c36 */ /* 0x000fe20008000000 */
[----:B---3--:R-:W-:-:S04]  /*1b60*/  DADD R44, R34, R44 ;  /* 0x00000000222c7229 */ /* 0x008fc8000000002c */
[----:B------:R3:W5:Y:S01]  /*1b70*/  I2F.F64 R16, R58 ;  /* 0x0000003a00107312 */ /* 0x0007620000201c00 */
[----:B------:R-:W-:Y:S01]  /*1b80*/  DADD R32, R50, R32 ;  /* 0x0000000032207229 */ /* 0x000fe20000000020 */
[----:B0-----:R-:W-:Y:S01]  /*1b90*/  UPRMT UR8, UR6, 0x9910, URZ ;  /* 0x0000991006087896 */ /* 0x001fe200080000ff */
[----:B-1----:R-:W-:Y:S01]  /*1ba0*/  DADD R74, R74, R14 ;  /* 0x000000004a4a7229 */ /* 0x002fe2000000000e */
[----:B------:R-:W-:Y:S01]  /*1bb0*/  IADD3 R50, P0, PT, R57, UR12, RZ ;  /* 0x0000000c39327c10 */ /* 0x000fe2000ff1e0ff */
[----:B------:R-:W0:Y:S01]  /*1bc0*/  LDCU.U16 UR6, c[0x3][0x22] ;  /* 0x00c00440ff0677ac */ /* 0x000e220008000400 */
[----:B------:R-:W-:Y:S01]  /*1bd0*/  DADD R44, R44, R62 ;  /* 0x000000002c2c7229 */ /* 0x000fe2000000003e */
[----:B------:R-:W-:Y:S01]  /*1be0*/  UPRMT UR7, UR7, 0x9910, URZ ;  /* 0x0000991007077896 */ /* 0x000fe200080000ff */
[----:B------:R-:W-:-:S03]  /*1bf0*/  IADD3.X R51, PT, PT, RZ, UR13, RZ, P0, !PT ;  /* 0x0000000dff337c10 */ /* 0x000fc600087fe4ff */
[----:B------:R-:W-:Y:S01]  /*1c00*/  DADD R74, R74, R40 ;  /* 0x000000004a4a7229 */ /* 0x000fe20000000028 */
[----:B------:R-:W1:Y:S01]  /*1c10*/  I2F.F64 R36, R36 ;  /* 0x0000002400247312 */ /* 0x000e620000201c00 */
[----:B------:R-:W-:Y:S01]  /*1c20*/  IADD3 R40, PT, PT, R47, 0x1, RZ ;  /* 0x000000012f287810 */ /* 0x000fe20007ffe0ff */
[----:B------:R-:W-:Y:S01]  /*1c30*/  IMAD R62, R24, UR4, RZ ;  /* 0x00000004183e7c24 */ /* 0x000fe2000f8e02ff */
[----:B------:R-:W-:Y:S01]  /*1c40*/  DADD R10, R70, R10 ;  /* 0x00000000460a7229 */ /* 0x000fe2000000000a */
[----:B------:R-:W-:Y:S01]  /*1c50*/  IMAD R22, R23, UR4, RZ ;  /* 0x0000000417167c24 */ /* 0x000fe2000f8e02ff */
[----:B------:R-:W-:Y:S01]  /*1c60*/  IADD3 R40, P0, PT, R40, UR12, RZ ;  /* 0x0000000c28287c10 */ /* 0x000fe2000ff1e0ff */
[C---:B------:R-:W-:Y:S02]  /*1c70*/  IMAD R67, R20.reuse, UR4, RZ ;  /* 0x0000000414437c24 */ /* 0x040fe4000f8e02ff */
[----:B------:R-:W-:Y:S02]  /*1c80*/  IMAD R70, R20, UR7, RZ ;  /* 0x0000000714467c24 */ /* 0x000fe4000f8e02ff */
[----:B------:R0:W2:Y:S01]  /*1c90*/  LDG.E.U8 R20, desc[UR10][R50.64] ;  /* 0x0000000a32147981 */ /* 0x0000a2000c1e1100 */
[----:B---3--:R-:W-:Y:S01]  /*1ca0*/  IMAD R58, R21, UR5, RZ ;  /* 0x00000005153a7c24 */ /* 0x008fe2000f8e02ff */
[----:B------:R-:W-:Y:S01]  /*1cb0*/  I2F.F64 R62, R62 ;  /* 0x0000003e003e7312 */ /* 0x000fe20000201c00 */
[----:B-----5:R-:W-:Y:S01]  /*1cc0*/  DADD R60, R60, R16 ;  /* 0x000000003c3c7229 */ /* 0x020fe20000000010 */
[----:B------:R-:W-:Y:S01]  /*1cd0*/  UMOV UR4, UR8 ;  /* 0x0000000800047c82 */ /* 0x000fe20008000000 */
[----:B------:R-:W-:-:S05]  /*1ce0*/  IMAD.X R41, RZ, RZ, UR13, P0 ;  /* 0x0000000dff297e24 */ /* 0x000fca00080e06ff */
[----:B0-----:R0:W3:Y:S01]  /*1cf0*/  I2F.F64 R50, R22 ;  /* 0x0000001600327312 */ /* 0x0010e20000201c00 */
[----:B------:R-:W-:Y:S01]  /*1d00*/  UPRMT UR8, UR6, 0x9910, URZ ;  /* 0x0000991006087896 */ /* 0x000fe200080000ff */
[----:B-1----:R-:W-:Y:S01]  /*1d10*/  DADD R60, R60, R36 ;  /* 0x000000003c3c7229 */ /* 0x002fe20000000024 */
[----:B------:R-:W1:Y:S05]  /*1d20*/  LDCU.U16 UR6, c[0x3][0x5c] ;  /* 0x00c00b80ff0677ac */ /* 0x000e6a0008000400 */
[----:B------:R5:W-:Y:S01]  /*1d30*/  I2F.F64 R16, R58 ;  /* 0x0000003a00107312 */ /* 0x000be20000201c00 */
[----:B0-----:R0:W2:Y:S01]  /*1d40*/  LDG.E.U8 R22, desc[UR10][R40.64] ;  /* 0x0000000a28167981 */ /* 0x0010a2000c1e1100 */
[----:B------:R-:W-:-:S02]  /*1d50*/  IMAD R36, R48, UR4, RZ ;  /* 0x0000000430247c24 */ /* 0x000fc4000f8e02ff */
[----:B-----5:R-:W-:-:S04]  /*1d60*/  IMAD R58, R49, UR4, RZ ;  /* 0x00000004313a7c24 */ /* 0x020fc8000f8e02ff */
[----:B------:R5:W1:Y:S01]  /*1d70*/  I2F.F64 R34, R67 ;  /* 0x0000004300227312 */ /* 0x000a620000201c00 */
[----:B---3--:R-:W-:-:S07]  /*1d80*/  DADD R44, R44, R50 ;  /* 0x000000002c2c7229 */ /* 0x008fce0000000032 */
[----:B0-----:R-:W0:Y:S01]  /*1d90*/  I2F.F64 R40, R58 ;  /* 0x0000003a00287312 */ /* 0x001e220000201c00 */
[----:B------:R-:W-:Y:S01]  /*1da0*/  DADD R62, R74, R62 ;  /* 0x000000004a3e7229 */ /* 0x000fe2000000003e */
[----:B------:R-:W-:Y:S01]  /*1db0*/  IMAD R50, R25, UR4, RZ ;  /* 0x0000000419327c24 */ /* 0x000fe2000f8e02ff */
[----:B------:R-:W-:Y:S01]  /*1dc0*/  UMOV UR4, UR8 ;  /* 0x0000000800047c82 */ /* 0x000fe20008000000 */
[----:B------:R-:W3:Y:S04]  /*1dd0*/  LDCU.U16 UR8, c[0x3][0x2c] ;  /* 0x00c00580ff0877ac */ /* 0x000ee80008000400 */
[----:B------:R-:W3:Y:S01]  /*1de0*/  I2F.F64 R36, R36 ;  /* 0x0000002400247312 */ /* 0x000ee20000201c00 */
[----:B-----5:R-:W-:Y:S01]  /*1df0*/  IMAD R67, R56, UR4, RZ ;  /* 0x0000000438437c24 */ /* 0x020fe2000f8e02ff */
[----:B-1----:R-:W-:Y:S01]  /*1e00*/  DADD R60, R60, R34 ;  /* 0x000000003c3c7229 */ /* 0x002fe20000000022 */
[----:B------:R-:W-:-:S05]  /*1e10*/  IADD3 R34, P0, PT, R47, UR12, RZ ;  /* 0x0000000c2f227c10 */ /* 0x000fca000ff1e0ff */
[----:B------:R-:W1:Y:S01]  /*1e20*/  I2F.F64 R50, R50 ;  /* 0x0000003200327312 */ /* 0x000e620000201c00 */
[----:B0-----:R-:W-:Y:S01]  /*1e30*/  DADD R62, R62, R40 ;  /* 0x000000003e3e7229 */ /* 0x001fe20000000028 */
[----:B------:R-:W-:Y:S01]  /*1e40*/  IADD3.X R35, PT, PT, RZ, UR13, RZ, P0, !PT ;  /* 0x0000000dff237c10 */ /* 0x000fe200087fe4ff */
[----:B------:R-:W-:Y:S01]  /*1e50*/  UPRMT UR6, UR6, 0x9910, URZ ;  /* 0x0000991006067896 */ /* 0x000fe200080000ff */
[----:B------:R-:W-:Y:S01]  /*1e60*/  IMAD R73, R59, UR4, RZ ;  /* 0x000000043b497c24 */ /* 0x000fe2000f8e02ff */
[----:B---3--:R-:W-:-:S03]  /*1e70*/  DADD R44, R44, R36 ;  /* 0x000000002c2c7229 */ /* 0x008fc60000000024 */
[----:B------:R-:W0:Y:S01]  /*1e80*/  I2F.F64 R40, R67 ;  /* 0x0000004300287312 */ /* 0x000e220000201c00 */
[----:B------:R3:W5:Y:S01]  /*1e90*/  LDG.E.U8 R58, desc[UR10][R34.64] ;  /* 0x0000000a223a7981 */ /* 0x000762000c1e1100 */
[----:B------:R-:W-:Y:S02]  /*1ea0*/  IMAD R27, R27, UR6, RZ ;  /* 0x000000061b1b7c24 */ /* 0x000fe4000f8e02ff */
[----:B------:R-:W-:Y:S01]  /*1eb0*/  VIADD R57, R57, UR15 ;  /* 0x0000000f39397c36 */ /* 0x000fe20008000000 */
[----:B-1----:R-:W-:-:S03]  /*1ec0*/  DADD R60, R60, R50 ;  /* 0x000000003c3c7229 */ /* 0x002fc60000000032 */
[----:B---3--:R1:W3:Y:S01]  /*1ed0*/  I2F.F64 R34, R73 ;  /* 0x0000004900227312 */ /* 0x0082e20000201c00 */
[----:B------:R-:W-:Y:S01]  /*1ee0*/  IMAD R36, R53, UR4, RZ ;  /* 0x0000000435247c24 */ /* 0x000fe2000f8e02ff */
[----:B------:R-:W-:Y:S01]  /*1ef0*/  UPRMT UR4, UR8, 0x9910, URZ ;  /* 0x0000991008047896 */ /* 0x000fe200080000ff */
[----:B------:R-:W-:Y:S01]  /*1f00*/  VIADD R47, R47, UR15 ;  /* 0x0000000f2f2f7c36 */ /* 0x000fe20008000000 */
[----:B------:R-:W3:Y:S04]  /*1f10*/  LDCU.U16 UR8, c[0x3][0x38] ;  /* 0x00c00700ff0877ac */ /* 0x000ee80008000400 */
[----:B------:R-:W3:Y:S08]  /*1f20*/  I2F.F64 R50, R27 ;  /* 0x0000001b00327312 */ /* 0x000ef00000201c00 */
[----:B------:R0:W-:Y:S01]  /*1f30*/  I2F.F64 R14, R70 ;  /* 0x00000046000e7312 */ /* 0x0001e20000201c00 */
[----:B-1----:R-:W-:Y:S01]  /*1f40*/  IADD3 R73, PT, PT, R47, 0x1, RZ ;  /* 0x000000012f497810 */ /* 0x002fe20007ffe0ff */
[----:B0-----:R-:W-:Y:S01]  /*1f50*/  DADD R70, R44, R40 ;  /* 0x000000002c467229 */ /* 0x001fe20000000028 */
[----:B------:R-:W-:-:S04]  /*1f60*/  IADD3 R40, P0, PT, R57, UR12, RZ ;  /* 0x0000000c39287c10 */ /* 0x000fc8000ff1e0ff */
[----:B------:R-:W-:Y:S01]  /*1f70*/  IADD3.X R41, PT, PT, RZ, UR13, RZ, P0, !PT ;  /* 0x0000000dff297c10 */ /* 0x000fe200087fe4ff */
[----:B---3--:R-:W-:Y:S01]  /*1f80*/  DADD R34, R62, R34 ;  /* 0x000000003e227229 */ /* 0x008fe20000000022 */
[----:B------:R-:W-:-:S03]  /*1f90*/  IMAD R62, R66, UR4, RZ ;  /* 0x00000004423e7c24 */ /* 0x000fc6000f8e02ff */
[----:B------:R0:W3:Y:S01]  /*1fa0*/  LDG.E.U8 R27, desc[UR10][R40.64] ;  /* 0x0000000a281b7981 */ /* 0x0000e2000c1e1100 */
[----:B------:R-:W-:Y:S01]  /*1fb0*/  IMAD R74, R65, UR4, RZ ;  /* 0x00000004414a7c24 */ /* 0x000fe2000f8e02ff */
[----:B------:R-:W-:Y:S01]  /*1fc0*/  DADD R42, R42, R50 ;  /* 0x000000002a2a7229 */ /* 0x000fe20000000032 */
[----:B------:R-:W-:Y:S01]  /*1fd0*/  IMAD R63, R64, UR4, RZ ;  /* 0x00000004403f7c24 */ /* 0x000fe2000f8e02ff */
[----:B------:R1:W1:Y:S01]  /*1fe0*/  I2F.F64 R50, R62 ;  /* 0x0000003e00327312 */ /* 0x0002620000201c00 */
[----:B------:R-:W1:Y:S01]  /*1ff0*/  LDCU.U16 UR4, c[0x3][0x10] ;  /* 0x00c00200ff0477ac */ /* 0x000e620008000400 */
[----:B0-----:R-:W-:Y:S01]  /*2000*/  IADD3 R40, P0, PT, R73, UR12, RZ ;  /* 0x0000000c49287c10 */ /* 0x001fe2000ff1e0ff */
[----:B------:R-:W-:-:S05]  /*2010*/  IMAD R73, R30, UR5, RZ ;  /* 0x000000051e497c24 */ /* 0x000fca000f8e02ff */
[----:B------:R-:W0:Y:S01]  /*2020*/  I2F.F64 R36, R36 ;  /* 0x0000002400247312 */ /* 0x000e220000201c00 */
[----:B------:R-:W-:-:S05]  /*2030*/  IMAD.X R41, RZ, RZ, UR13, P0 ;  /* 0x0000000dff297e24 */ /* 0x000fca00080e06ff */
[----:B-1----:R1:W3:Y:S01]  /*2040*/  LDG.E.U8 R62, desc[UR10][R40.64] ;  /* 0x0000000a283e7981 */ /* 0x0022e2000c1e1100 */
[----:B------:R-:W-:Y:S01]  /*2050*/  IMAD R67, R26, UR5, RZ ;  /* 0x000000051a437c24 */ /* 0x000fe2000f8e02ff */
[----:B------:R-:W-:Y:S01]  /*2060*/  DADD R50, R34, R50 ;  /* 0x0000000022327229 */ /* 0x000fe20000000032 */
[----:B------:R-:W0:Y:S01]  /*2070*/  LDCU.U16 UR5, c[0x3][0x1a] ;  /* 0x00c00340ff0577ac */ /* 0x000e220008000400 */
[----:B-1----:R-:W1:Y:S01]  /*2080*/  I2F.F64 R40, R73 ;  /* 0x0000004900287312 */ /* 0x002e620000201c00 */
[----:B------:R-:W-:Y:S01]  /*2090*/  UPRMT UR4, UR4, 0x9910, URZ ;  /* 0x0000991004047896 */ /* 0x000fe200080000ff */
[----:B0-----:R-:W-:-:S06]  /*20a0*/  DADD R60, R60, R36 ;  /* 0x000000003c3c7229 */ /* 0x001fcc0000000024 */
[----:B------:R-:W0:Y:S08]  /*20b0*/  I2F.F64 R44, R74 ;  /* 0x0000004a002c7312 */ /* 0x000e300000201c00 */
[----:B------:R0:W4:Y:S01]  /*20c0*/  I2F.F64 R36, R63 ;  /* 0x0000003f00247312 */ /* 0x0001220000201c00 */
[----:B-1----:R-:W-:Y:S01]  /*20d0*/  DADD R50, R50, R40 ;  /* 0x0000000032327229 */ /* 0x002fe20000000028 */
[----:B------:R-:W-:-:S06]  /*20e0*/  IMAD R40, R55, UR4, RZ ;  /* 0x0000000437287c24 */ /* 0x000fcc000f8e02ff */
[----:B------:R1:W1:Y:S01]  /*20f0*/  I2F.F64 R34, R67 ;  /* 0x0000004300227312 */ /* 0x0002620000201c00 */
[----:B0-----:R-:W-:Y:S01]  /*2100*/  DADD R44, R70, R44 ;  /* 0x00000000462c7229 */ /* 0x001fe2000000002c */
[----:B------:R-:W-:Y:S01]  /*2110*/  UPRMT UR9, UR5, 0x9910, URZ ;  /* 0x0000991005097896 */ /* 0x000fe200080000ff */
[----:B------:R-:W-:Y:S01]  /*2120*/  IMAD R63, R54, UR4, RZ ;  /* 0x00000004363f7c24 */ /* 0x000fe2000f8e02ff */
[----:B------:R-:W0:Y:S04]  /*2130*/  LDCU.U16 UR5, c[0x3][0x24] ;  /* 0x00c00480ff0577ac */ /* 0x000e280008000400 */
[----:B------:R-:W0:Y:S01]  /*2140*/  I2F.F64 R40, R40 ;  /* 0x0000002800287312 */ /* 0x000e220000201c00 */
[----:B----4-:R-:W-:Y:S01]  /*2150*/  DADD R60, R60, R36 ;  /* 0x000000003c3c7229 */ /* 0x010fe20000000024 */
[----:B-1----:R-:W-:Y:S01]  /*2160*/  IMAD R67, R46, UR4, RZ ;  /* 0x000000042e437c24 */ /* 0x002fe2000f8e02ff */
[----:B------:R-:W-:Y:S01]  /*2170*/  UMOV UR4, UR9 ;  /* 0x0000000900047c82 */ /* 0x000fe20008000000 */
[----:B------:R-:W-:Y:S01]  /*2180*/  UPRMT UR8, UR8, 0x9910, URZ ;  /* 0x0000991008087896 */ /* 0x000fe200080000ff */
[----:B------:R-:W-:Y:S01]  /*2190*/  IMAD R73, R4, UR4, RZ ;  /* 0x0000000404497c24 */ /* 0x000fe2000f8e02ff */
[----:B------:R-:W-:Y:S01]  /*21a0*/  DADD R70, R44, R34 ;  /* 0x000000002c467229 */ /* 0x000fe20000000022 */
[----:B------:R-:W-:Y:S01]  /*21b0*/  IADD3 R34, P0, PT, R47, UR12, RZ ;  /* 0x0000000c2f227c10 */ /* 0x000fe2000ff1e0ff */
[----:B------:R1:W4:Y:S01]  /*21c0*/  I2F.F64 R44, R63 ;  /* 0x0000003f002c7312 */ /* 0x0003220000201c00 */
[----:B------:R-:W-:-:S02]  /*21d0*/  DADD R60, R60, R16 ;  /* 0x000000003c3c7229 */ /* 0x000fc40000000010 */
[----:B------:R-:W-:Y:S01]  /*21e0*/  IADD3.X R35, PT, PT, RZ, UR13, RZ, P0, !PT ;  /* 0x0000000dff237c10 */ /* 0x000fe200087fe4ff */
[----:B0-----:R-:W-:-:S04]  /*21f0*/  DADD R50, R50, R40 ;  /* 0x0000000032327229 */ /* 0x001fc80000000028 */
[----:B------:R0:W0:Y:S01]  /*2200*/  I2F.F64 R16, R67 ;  /* 0x0000004300107312 */ /* 0x0000220000201c00 */
[----:B-1----:R-:W-:Y:S02]  /*2210*/  IMAD R63, R12, UR4, RZ ;  /* 0x000000040c3f7c24 */ /* 0x002fe4000f8e02ff */
[----:B------:R-:W-:Y:S02]  /*2220*/  IMAD R74, R21, UR8, RZ ;  /* 0x00000008154a7c24 */ /* 0x000fe4000f8e02ff */
[----:B------:R1:W3:Y:S03]  /*2230*/  LDG.E.U8 R21, desc[UR10][R34.64] ;  /* 0x0000000a22157981 */ /* 0x0002e6000c1e1100 */
[----:B------:R-:W0:Y:S01]  /*2240*/  I2F.F64 R40, R73 ;  /* 0x0000004900287312 */ /* 0x000e220000201c00 */
[----:B------:R-:W-:-:S07]  /*2250*/  VIADD R47, R47, UR15 ;  /* 0x0000000f2f2f7c36 */ /* 0x000fce0008000000 */
[----:B-1----:R-:W1:Y:S01]  /*2260*/  I2F.F64 R34, R63 ;  /* 0x0000003f00227312 */ /* 0x002e620000201c00 */
[----:B----4-:R-:W-:Y:S01]  /*2270*/  DADD R44, R70, R44 ;  /* 0x00000000462c7229 */ /* 0x010fe2000000002c */
[----:B0-----:R-:W-:Y:S01]  /*2280*/  IADD3 R67, PT, PT, R47, 0x1, RZ ;  /* 0x000000012f437810 */ /* 0x001fe20007ffe0ff */
[----:B------:R-:W-:Y:S01]  /*2290*/  DADD R16, R60, R16 ;  /* 0x000000003c107229 */ /* 0x000fe20000000010 */
[----:B------:R-:W-:Y:S01]  /*22a0*/  UPRMT UR5, UR5, 0x9910, URZ ;  /* 0x0000991005057896 */ /* 0x000fe200080000ff */
[----:B------:R-:W-:Y:S01]  /*22b0*/  IMAD R70, R31, UR6, RZ ;  /* 0x000000061f467c24 */ /* 0x000fe2000f8e02ff */
[----:B------:R-:W-:Y:S01]  /*22c0*/  DADD R60, R50, R40 ;  /* 0x00000000323c7229 */ /* 0x000fe20000000028 */
[----:B------:R-:W-:Y:S01]  /*22d0*/  IMAD R31, R72, UR4, RZ ;  /* 0x00000004481f7c24 */ /* 0x000fe2000f8e02ff */
[----:B------:R-:W-:-:S03]  /*22e0*/  IADD3 R40, P0, PT, R67, UR12, RZ ;  /* 0x0000000c43287c10 */ /* 0x000fc6000ff1e0ff */
[----:B------:R-:W-:Y:S02]  /*22f0*/  UMOV UR4, UR5 ;  /* 0x0000000500047c82 */ /* 0x000fe40008000000 */
[----:B------:R-:W-:Y:S01]  /*2300*/  IMAD.X R41, RZ, RZ, UR13, P0 ;  /* 0x0000000dff297e24 */ /* 0x000fe200080e06ff */
[----:B-1----:R-:W-:Y:S01]  /*2310*/  DADD R44, R44, R34 ;  /* 0x000000002c2c7229 */ /* 0x002fe20000000022 */
[----:B------:R0:W1:Y:S01]  /*2320*/  I2F.F64 R34, R31 ;  /* 0x0000001f00227312 */ /* 0x0000620000201c00 */
[----:B------:R-:W-:Y:S02]  /*2330*/  IMAD R67, R52, UR4, RZ ;  /* 0x0000000434437c24 */ /* 0x000fe4000f8e02ff */
[----:B0-----:R0:W4:Y:S05]  /*2340*/  LDG.E.U8 R31, desc[UR10][R40.64] ;  /* 0x0000000a281f7981 */ /* 0x00112a000c1e1100 */
[----:B------:R-:W1:Y:S01]  /*2350*/  I2F.F64 R70, R70 ;  /* 0x0000004600467312 */ /* 0x000e620000201c00 */
[----:B------:R-:W-:-:S07]  /*2360*/  IADD3 R57, PT, PT, R57, UR15, RZ ;  /* 0x0000000f39397c10 */ /* 0x000fce000fffe0ff */
[----:B0-----:R-:W0:Y:S01]  /*2370*/  I2F.F64 R40, R67 ;  /* 0x0000004300287312 */ /* 0x001e220000201c00 */
[----:B-1----:R-:W-:Y:S01]  /*2380*/  DADD R34, R16, R34 ;  /* 0x0000000010227229 */ /* 0x002fe20000000022 */
[----:B------:R-:W1:Y:S01]  /*2390*/  LDCU.U16 UR5, c[0x3][0x2e] ;  /* 0x00c005c0ff0577ac */ /* 0x000e620008000400 */
[C---:B------:R-:W-:Y:S02]  /*23a0*/  IADD3 R16, P0, PT, R57.reuse, UR12, RZ ;  /* 0x0000000c39107c10 */ /* 0x040fe4000ff1e0ff */
[----:B------:R-:W-:-:S03]  /*23b0*/  IADD3 R57, PT, PT, R57, UR15, RZ ;  /* 0x0000000f39397c10 */ /* 0x000fc6000fffe0ff */
[----:B------:R-:W-:Y:S01]  /*23c0*/  IMAD.X R17, RZ, RZ, UR13, P0 ;  /* 0x0000000dff117e24 */ /* 0x000fe200080e06ff */
[----:B------:R-:W-:Y:S01]  /*23d0*/  DADD R10, R10, R70 ;  /* 0x000000000a0a7229 */ /* 0x000fe20000000046 */
[----:B------:R-:W-:Y:S01]  /*23e0*/  IMAD R63, R7, UR4, RZ ;  /* 0x00000004073f7c24 */ /* 0x000fe2000f8e02ff */
[----:B0-----:R-:W-:Y:S01]  /*23f0*/  DADD R60, R60, R40 ;  /* 0x000000003c3c7229 */ /* 0x001fe20000000028 */
[----:B------:R-:W-:Y:S01]  /*2400*/  IADD3 R40, P0, PT, R57, UR12, RZ ;  /* 0x0000000c39287c10 */ /* 0x000fe2000ff1e0ff */
[----:B------:R-:W-:Y:S02]  /*2410*/  IMAD R71, R29, UR6, RZ ;  /* 0x000000061d477c24 */ /* 0x000fe4000f8e02ff */
[----:B------:R0:W4:Y:S01]  /*2420*/  LDG.E.U8 R29, desc[UR10][R16.64] ;  /* 0x0000000a101d7981 */ /* 0x000122000c1e1100 */
[----:B------:R-:W0:Y:S01]  /*2430*/  I2F.F64 R50, R63 ;  /* 0x0000003f00327312 */ /* 0x000e220000201c00 */
[----:B------:R-:W-:Y:S02]  /*2440*/  IMAD.X R41, RZ, RZ, UR13, P0 ;  /* 0x0000000dff297e24 */ /* 0x000fe400080e06ff */
[----:B------:R-:W-:-:S03]  /*2450*/  IMAD R70, R18, UR4, RZ ;  /* 0x0000000412467c24 */ /* 0x000fc6000f8e02ff */
[----:B------:R0:W4:Y:S01]  /*2460*/  LDG.E.U8 R57, desc[UR10][R40.64] ;  /* 0x0000000a28397981 */ /* 0x000122000c1e1100 */
[----:B-1----:R-:W-:Y:S01]  /*2470*/  UPRMT UR4, UR5, 0x9910, URZ ;  /* 0x0000991005047896 */ /* 0x002fe200080000ff */
[----:B------:R-:W1:Y:S01]  /*2480*/  LDCU.U16 UR5, c[0x3][0x8] ;  /* 0x00c00100ff0577ac */ /* 0x000e620008000400 */
[----:B0-----:R-:W0:Y:S04]  /*2490*/  I2F.F64 R16, R71 ;  /* 0x0000004700107312 */ /* 0x001e280000201c00 */
[----:B------:R-:W-:Y:S01]  /*24a0*/  IMAD R67, R6, UR4, RZ ;  /* 0x0000000406437c24 */ /* 0x000fe2000f8e02ff */
[----:B------:R-:W-:-:S03]  /*24b0*/  DADD R50, R44, R50 ;  /* 0x000000002c327229 */ /* 0x000fc60000000032 */
[----:B------:R-:W0:Y:S08]  /*24c0*/  I2F.F64 R44, R70 ;  /* 0x00000046002c7312 */ /* 0x000e300000201c00 */
[----:B------:R-:W0:Y:S01]  /*24d0*/  I2F.F64 R40, R67 ;  /* 0x0000004300287312 */ /* 0x000e220000201c00 */
[----:B-1----:R-:W-:Y:S01]  /*24e0*/  UPRMT UR5, UR5, 0x9910, URZ ;  /* 0x0000991005057896 */ /* 0x002fe200080000ff */
[----:B------:R-:W-:Y:S01]  /*24f0*/  IMAD R63, R5, UR4, RZ ;  /* 0x00000004053f7c24 */ /* 0x000fe2000f8e02ff */
[----:B0-----:R-:W-:Y:S01]  /*2500*/  DADD R16, R32, R16 ;  /* 0x0000000020107229 */ /* 0x001fe20000000010 */
[----:B------:R-:W-:Y:S01]  /*2510*/  IADD3 R32, P0, PT, R47, UR12, RZ ;  /* 0x0000000c2f207c10 */ /* 0x000fe2000ff1e0ff */
[----:B------:R-:W-:-:S03]  /*2520*/  DADD R44, R34, R44 ;  /* 0x00000000222c7229 */ /* 0x000fc6000000002c */
[----:B------:R0:W1:Y:S01]  /*2530*/  I2F.F64 R34, R63 ;  /* 0x0000003f00227312 */ /* 0x0000620000201c00 */
[----:B------:R-:W-:Y:S01]  /*2540*/  IADD3.X R33, PT, PT, RZ, UR13, RZ, P0, !PT ;  /* 0x0000000dff217c10 */ /* 0x000fe200087fe4ff */
[----:B------:R-:W-:Y:S01]  /*2550*/  DADD R60, R60, R40 ;  /* 0x000000003c3c7229 */ /* 0x000fe20000000028 */
[----:B------:R-:W-:Y:S01]  /*2560*/  IMAD R40, R28, UR4, RZ ;  /* 0x000000041c287c24 */ /* 0x000fe2000f8e02ff */
[----:B------:R-:W-:Y:S02]  /*2570*/  UMOV UR4, UR5 ;  /* 0x0000000500047c82 */ /* 0x000fe40008000000 */
[----:B0-----:R-:W-:Y:S02]  /*2580*/  IMAD R63, R13, UR4, RZ ;  /* 0x000000040d3f7c24 */ /* 0x001fe4000f8e02ff */
[----:B------:R-:W-:Y:S02]  /*2590*/  IMAD R70, R23, UR7, RZ ;  /* 0x0000000717467c24 */ /* 0x000fe4000f8e02ff */
[----:B------:R0:W4:Y:S01]  /*25a0*/  LDG.E.U8 R23, desc[UR10][R32.64] ;  /* 0x0000000a20177981 */ /* 0x000122000c1e1100 */
[----:B-1----:R-:W-:Y:S01]  /*25b0*/  DADD R50, R50, R34 ;  /* 0x0000000032327229 */ /* 0x002fe20000000022 */
[----:B0-----:R-:W0:Y:S01]  /*25c0*/  I2F.F64 R32, R63 ;  /* 0x0000003f00207312 */ /* 0x001e220000201c00 */
[----:B------:R-:W-:-:S07]  /*25d0*/  VIADD R47, R47, UR15 ;  /* 0x0000000f2f2f7c36 */ /* 0x000fce0008000000 */
[----:B------:R-:W1:Y:S01]  /*25e0*/  I2F.F64 R68, R76 ;  /* 0x0000004c00447312 */ /* 0x000e620000201c00 */
[----:B0-----:R-:W-:Y:S01]  /*25f0*/  DADD R50, R50, R32 ;  /* 0x0000000032327229 */ /* 0x001fe20000000020 */
[----:B------:R-:W-:-:S04]  /*2600*/  IADD3 R32, PT, PT, R47, 0x1, RZ ;  /* 0x000000012f207810 */ /* 0x000fc80007ffe0ff */
[----:B------:R-:W-:Y:S02]  /*2610*/  IADD3 R32, P0, PT, R32, UR12, RZ ;  /* 0x0000000c20207c10 */ /* 0x000fe4000ff1e0ff */
[----:B------:R1:W-:Y:S03]  /*2620*/  I2F.F64 R36, R74 ;  /* 0x0000004a00247312 */ /* 0x0003e60000201c00 */
[----:B------:R-:W-:Y:S01]  /*2630*/  IMAD.X R33, RZ, RZ, UR13, P0 ;  /* 0x0000000dff217e24 */ /* 0x000fe200080e06ff */
[----:B-1----:R-:W-:Y:S01]  /*2640*/  DADD R74, R10, R68 ;  /* 0x000000000a4a7229 */ /* 0x002fe20000000044 */
[----:B------:R-:W-:Y:S01]  /*2650*/  IADD3 R10, P0, PT, R47, UR12, RZ ;  /* 0x0000000c2f0a7c10 */ /* 0x000fe2000ff1e0ff */
[----:B------:R-:W-:Y:S02]  /*2660*/  IMAD R30, R30, UR8, RZ ;  /* 0x000000081e1e7c24 */ /* 0x000fe4000f8e02ff */
[----:B------:R-:W-:Y:S01]  /*2670*/  IMAD R24, R24, UR7, RZ ;  /* 0x0000000718187c24 */ /* 0x000fe2000f8e02ff */
[----:B------:R-:W-:Y:S01]  /*2680*/  IADD3.X R11, PT, PT, RZ, UR13, RZ, P0, !PT ;  /* 0x0000000dff0b7c10 */ /* 0x000fe200087fe4ff */
[----:B------:R0:W-:Y:S01]  /*2690*/  I2F.F64 R68, R30 ;  /* 0x0000001e00447312 */ /* 0x0001e20000201c00 */
[----:B------:R-:W1:Y:S07]  /*26a0*/  LDCU.U16 UR6, c[0x3][0x4a] ;  /* 0x00c00940ff0677ac */ /* 0x000e6e0008000400 */
[----:B------:R2:W-:Y:S01]  /*26b0*/  I2F.F64 R34, R24 ;  /* 0x0000001800227312 */ /* 0x0005e20000201c00 */
[----:B0-----:R-:W4:Y:S01]  /*26c0*/  LDG.E.U8 R30, desc[UR10][R10.64] ;  /* 0x0000000a0a1e7981 */ /* 0x001f22000c1e1100 */
[----:B--2---:R-:W-:-:S06]  /*26d0*/  IMAD R24, R26, UR8, RZ ;  /* 0x000000081a187c24 */ /* 0x004fcc000f8e02ff */
[----:B------:R-:W0:Y:S01]  /*26e0*/  I2F.F64 R40, R40 ;  /* 0x0000002800287312 */ /* 0x000e220000201c00 */
[----:B------:R2:W4:Y:S01]  /*26f0*/  LDG.E.U8 R26, desc[UR10][R32.64] ;  /* 0x0000000a201a7981 */ /* 0x000522000c1e1100 */
[----:B-1----:R-:W-:Y:S01]  /*2700*/  UPRMT UR6, UR6, 0x9910, URZ ;  /* 0x0000991006067896 */ /* 0x002fe200080000ff */
[----:B------:R-:W1:Y:S06]  /*2710*/  LDCU.U16 UR8, c[0x3][0x54] ;  /* 0x00c00a80ff0877ac */ /* 0x000e6c0008000400 */
[----:B------:R-:W-:Y:S01]  /*2720*/  UMOV UR5, UR6 ;  /* 0x0000000600057c82 */ /* 0x000fe20008000000 */
[----:B------:R-:W5:Y:S03]  /*2730*/  LDCU.U16 UR7, c[0x3][0x3a] ;  /* 0x00c00740ff0777ac */ /* 0x000f660008000400 */
[----:B------:R-:W2:Y:S01]  /*2740*/  LDCU.U16 UR6, c[0x3][0x42] ;  /* 0x00c00840ff0677ac */ /* 0x000ea20008000400 */
[----:B0-----:R-:W-:Y:S01]  /*2750*/  DADD R40, R44, R40 ;  /* 0x000000002c287229 */ /* 0x001fe20000000028 */
[----:B------:R-:W-:-:S06]  /*2760*/  IMAD R44, R19, UR4, RZ ;  /* 0x00000004132c7c24 */ /* 0x000fcc000f8e02ff */
[----:B------:R-:W0:Y:S01]  /*2770*/  I2F.F64 R44, R44 ;  /* 0x0000002c002c7312 */ /* 0x000e220000201c00 */
[----:B-1----:R-:W-:Y:S02]  /*2780*/  UPRMT UR8, UR8, 0x9910, URZ ;  /* 0x0000991008087896 */ /* 0x002fe400080000ff */
[----:B-----5:R-:W-:Y:S02]  /*2790*/  UPRMT UR7, UR7, 0x9910, URZ ;  /* 0x0000991007077896 */ /* 0x020fe400080000ff */
[----:B--2---:R-:W-:Y:S01]  /*27a0*/  UPRMT UR6, UR6, 0x9910, URZ ;  /* 0x0000991006067896 */ /* 0x004fe200080000ff */
[----:B------:R-:W-:Y:S02]  /*27b0*/  IMAD R67, R25, UR5, RZ ;  /* 0x0000000519437c24 */ /* 0x000fe4000f8e02ff */
[----:B------:R-:W-:-:S03]  /*27c0*/  IMAD R49, R49, UR5, RZ ;  /* 0x0000000531317c24 */ /* 0x000fc6000f8e02ff */
[----:B------:R-:W-:Y:S01]  /*27d0*/  IMAD R63, R46, UR6, RZ ;  /* 0x000000062e3f7c24 */ /* 0x000fe2000f8e02ff */
[----:B0-----:R-:W-:Y:S01]  /*27e0*/  DADD R44, R60, R44 ;  /* 0x000000003c2c7229 */ /* 0x001fe2000000002c */
[C---:B------:R-:W-:Y:S02]  /*27f0*/  IMAD R46, R3.reuse, UR7, RZ ;  /* 0x00000007032e7c24 */ /* 0x040fe4000f8e02ff */
[----:B------:R-:W-:Y:S02]  /*2800*/  IMAD R60, R3, UR4, RZ ;  /* 0x00000004033c7c24 */ /* 0x000fe4000f8e02ff */
[----:B------:R-:W-:Y:S01]  /*2810*/  IMAD R3, R48, UR5, RZ ;  /* 0x0000000530037c24 */ /* 0x000fe2000f8e02ff */
[----:B------:R-:W-:Y:S01]  /*2820*/  UMOV UR5, UR8 ;  /* 0x0000000800057c82 */ /* 0x000fe20008000000 */
[----:B------:R-:W0:Y:S01]  /*2830*/  LDCU.U16 UR8, c[0x3][0x4c] ;  /* 0x00c00980ff0877ac */ /* 0x000e220008000400 */
[----:B------:R-:W1:Y:S01]  /*2840*/  LDCU.U16 UR4, c[0x3][0x12] ;  /* 0x00c00240ff0477ac */ /* 0x000e620008000400 */
[----:B------:R2:W-:Y:S08]  /*2850*/  I2F.F64 R32, R63 ;  /* 0x0000003f00207312 */ /* 0x0005f00000201c00 */
[----:B------:R5:W1:Y:S01]  /*2860*/  I2F.F64 R10, R60 ;  /* 0x0000003c000a7312 */ /* 0x000a620000201c00 */
[----:B--2---:R-:W-:-:S02]  /*2870*/  IMAD R63, R55, UR6, RZ ;  /* 0x00000006373f7c24 */ /* 0x004fc4000f8e02ff */
[----:B-----5:R-:W-:Y:S01]  /*2880*/  IMAD R60, R54, UR6, RZ ;  /* 0x00000006363c7c24 */ /* 0x020fe2000f8e02ff */
[----:B0-----:R-:W-:Y:S01]  /*2890*/  UPRMT UR6, UR8, 0x9910, URZ ;  /* 0x0000991008067896 */ /* 0x001fe200080000ff */
[----:B------:R-:W0:Y:S01]  /*28a0*/  LDCU.U16 UR8, c[0x3][0x44] ;  /* 0x00c00880ff0877ac */ /* 0x000e220008000400 */
[----:B-1----:R-:W-:Y:S01]  /*28b0*/  UPRMT UR4, UR4, 0x9910, URZ ;  /* 0x0000991004047896 */ /* 0x002fe200080000ff */
[----:B------:R-:W-:Y:S01]  /*28c0*/  DADD R38, R16, R38 ;  /* 0x0000000010267229 */ /* 0x000fe20000000026 */
[----:B------:R1:W-:Y:S01]  /*28d0*/  I2F.F64 R16, R3 ;  /* 0x0000000300107312 */ /* 0x0003e20000201c00 */
[----:B------:R-:W-:-:S03]  /*28e0*/  DADD R40, R40, R10 ;  /* 0x0000000028287229 */ /* 0x000fc6000000000a */
[----:B-1----:R-:W-:-:S04]  /*28f0*/  IMAD R3, R20, UR4, RZ ;  /* 0x0000000414037c24 */ /* 0x002fc8000f8e02ff */
[----:B------:R-:W1:Y:S01]  /*2900*/  I2F.F64 R10, R3 ;  /* 0x00000003000a7312 */ /* 0x000e620000201c00 */
[----:B------:R-:W-:Y:S02]  /*2910*/  IMAD R54, R72, UR6, RZ ;  /* 0x0000000648367c24 */ /* 0x000fe4000f8e02ff */
[----:B------:R-:W-:Y:S02]  /*2920*/  IMAD R13, R13, UR7, RZ ;  /* 0x000000070d0d7c24 */ /* 0x000fe4000f8e02ff */
[----:B------:R-:W-:Y:S01]  /*2930*/  IMAD R72, R19, UR7, RZ ;  /* 0x0000000713487c24 */ /* 0x000fe2000f8e02ff */
[----:B0-----:R-:W-:Y:S01]  /*2940*/  UPRMT UR7, UR8, 0x9910, URZ ;  /* 0x0000991008077896 */ /* 0x001fe200080000ff */
[----:B------:R-:W0:Y:S01]  /*2950*/  LDCU.U16 UR8, c[0x3][0x5e] ;  /* 0x00c00bc0ff0877ac */ /* 0x000e220008000400 */
[----:B-1----:R-:W-:Y:S01]  /*2960*/  DADD R50, R50, R10 ;  /* 0x0000000032327229 */ /* 0x002fe2000000000a */
[----:B------:R-:W-:-:S06]  /*2970*/  IMAD R10, R22, UR4, RZ ;  /* 0x00000004160a7c24 */ /* 0x000fcc000f8e02ff */
[----:B------:R-:W1:Y:S01]  /*2980*/  I2F.F64 R10, R10 ;  /* 0x0000000a000a7312 */ /* 0x000e620000201c00 */
[----:B0-----:R-:W-:Y:S01]  /*2990*/  UPRMT UR8, UR8, 0x9910, URZ ;  /* 0x0000991008087896 */ /* 0x001fe200080000ff */
[----:B------:R-:W-:Y:S01]  /*29a0*/  DADD R38, R38, R14 ;  /* 0x0000000026267229 */ /* 0x000fe2000000000e */
[----:B------:R-:W-:Y:S02]  /*29b0*/  IMAD R53, R53, UR5, RZ ;  /* 0x0000000535357c24 */ /* 0x000fe4000f8e02ff */
[----:B------:R-:W-:-:S03]  /*29c0*/  IMAD R76, R56, UR5, RZ ;  /* 0x00000005384c7c24 */ /* 0x000fc6000f8e02ff */
[----:B------:R0:W-:Y:S02]  /*29d0*/  I2F.F64 R14, R13 ;  /* 0x0000000d000e7312 */ /* 0x0001e40000201c00 */
[----:B0-----:R-:W-:Y:S01]  /*29e0*/  IMAD R13, R59, UR5, RZ ;  /* 0x000000053b0d7c24 */ /* 0x001fe2000f8e02ff */
[----:B------:R-:W-:-:S05]  /*29f0*/  UMOV UR5, UR8 ;  /* 0x0000000800057c82 */ /* 0x000fca0008000000 */
[----:B------:R-:W0:Y:S01]  /*2a00*/  I2F.F64 R70, R70 ;  /* 0x0000004600467312 */ /* 0x000e220000201c00 */
[----:B------:R-:W2:Y:S01]  /*2a10*/  LDCU.U16 UR8, c[0x3][0x56] ;  /* 0x00c00ac0ff0877ac */ /* 0x000ea20008000400 */
[----:B-1----:R-:W-:Y:S01]  /*2a20*/  DADD R44, R44, R10 ;  /* 0x000000002c2c7229 */ /* 0x002fe2000000000a */
[----:B------:R-:W-:Y:S01]  /*2a30*/  IMAD R10, R58, UR4, RZ ;  /* 0x000000043a0a7c24 */ /* 0x000fe2000f8e02ff */
[----:B------:R-:W1:Y:S01]  /*2a40*/  LDCU.U16 UR4, c[0x3][0x1c] ;  /* 0x00c00380ff0477ac */ /* 0x000e620008000400 */
[----:B------:R-:W-:Y:S01]  /*2a50*/  DADD R42, R42, R8 ;  /* 0x000000002a2a7229 */ /* 0x000fe20000000008 */
[----:B------:R-:W-:-:S03]  /*2a60*/  IMAD R12, R12, UR6, RZ ;  /* 0x000000060c0c7c24 */ /* 0x000fc6000f8e02ff */
[----:B------:R-:W5:Y:S04]  /*2a70*/  I2F.F64 R10, R10 ;  /* 0x0000000a000a7312 */ /* 0x000f680000201c00 */
[----:B0-----:R-:W-:-:S04]  /*2a80*/  DADD R70, R42, R70 ;  /* 0x000000002a467229 */ /* 0x001fc80000000046 */
[----:B------:R0:W-:Y:S01]  /*2a90*/  I2F.F64 R42, R53 ;  /* 0x00000035002a7312 */ /* 0x0001e20000201c00 */
[----:B------:R-:W-:Y:S02]  /*2aa0*/  IMAD R3, R58, UR7, RZ ;  /* 0x000000073a037c24 */ /* 0x000fe4000f8e02ff */
[----:B0-----:R-:W-:Y:S01]  /*2ab0*/  IMAD R53, R4, UR6, RZ ;  /* 0x0000000604357c24 */ /* 0x001fe2000f8e02ff */
[----:B--2---:R-:W-:-:S04]  /*2ac0*/  UPRMT UR6, UR8, 0x9910, URZ ;  /* 0x0000991008067896 */ /* 0x004fc800080000ff */
[----:B------:R-:W0:Y:S01]  /*2ad0*/  I2F.F64 R76, R76 ;  /* 0x0000004c004c7312 */ /* 0x000e220000201c00 */
[----:B------:R-:W2:Y:S01]  /*2ae0*/  LDCU.U16 UR8, c[0x3][0x4e] ;  /* 0x00c009c0ff0877ac */ /* 0x000ea20008000400 */
[----:B------:R-:W-:Y:S01]  /*2af0*/  IMAD R19, R65, UR5, RZ ;  /* 0x0000000541137c24 */ /* 0x000fe2000f8e02ff */
[----:B-1----:R-:W-:Y:S01]  /*2b00*/  UPRMT UR4, UR4, 0x9910, URZ ;  /* 0x0000991004047896 */ /* 0x002fe200080000ff */
[----:B------:R-:W-:Y:S01]  /*2b10*/  DADD R70, R70, R16 ;  /* 0x0000000046467229 */ /* 0x000fe20000000010 */
[----:B------:R-:W-:-:S03]  /*2b20*/  IMAD R58, R64, UR5, RZ ;  /* 0x00000005403a7c24 */ /* 0x000fc6000f8e02ff */
[----:B------:R3:W-:Y:S01]  /*2b30*/  I2F.F64 R16, R3 ;  /* 0x0000000300107312 */ /* 0x0007e20000201c00 */
[----:B-----5:R-:W-:-:S07]  /*2b40*/  DADD R40, R40, R10 ;  /* 0x0000000028287229 */ /* 0x020fce000000000a */
[----:B------:R-:W1:Y:S01]  /*2b50*/  I2F.F64 R64, R19 ;  /* 0x0000001300407312 */ /* 0x000e620000201c00 */
[----:B---3--:R-:W-:Y:S01]  /*2b60*/  IMAD R3, R27, UR4, RZ ;  /* 0x000000041b037c24 */ /* 0x008fe2000f8e02ff */
[----:B0-----:R-:W-:Y:S01]  /*2b70*/  DADD R70, R70, R76 ;  /* 0x0000000046467229 */ /* 0x001fe2000000004c */
[----:B------:R-:W-:-:S05]  /*2b80*/  IMAD R20, R20, UR7, RZ ;  /* 0x0000000714147c24 */ /* 0x000fca000f8e02ff */
[----:B------:R-:W0:Y:S01]  /*2b90*/  I2F.F64 R10, R3 ;  /* 0x00000003000a7312 */ /* 0x000e220000201c00 */
[----:B------:R-:W-:Y:S01]  /*2ba0*/  IMAD R76, R22, UR7, RZ ;  /* 0x00000007164c7c24 */ /* 0x000fe2000f8e02ff */
[----:B--2---:R-:W-:Y:S01]  /*2bb0*/  UPRMT UR7, UR8, 0x9910, URZ ;  /* 0x0000991008077896 */ /* 0x004fe200080000ff */
[----:B------:R-:W2:Y:S05]  /*2bc0*/  LDCU.U16 UR8, c[0x3][0x60] ;  /* 0x00c00c00ff0877ac */ /* 0x000eaa0008000400 */
[----:B------:R-:W3:Y:S01]  /*2bd0*/  I2F.F64 R24, R24 ;  /* 0x0000001800187312 */ /* 0x000ee20000201c00 */
[----:B------:R-:W-:-:S07]  /*2be0*/  DADD R74, R74, R34 ;  /* 0x000000004a4a7229 */ /* 0x000fce0000000022 */
[----:B------:R-:W5:Y:S01]  /*2bf0*/  I2F.F64 R48, R49 ;  /* 0x0000003100307312 */ /* 0x000f620000201c00 */
[----:B-1----:R-:W-:Y:S01]  /*2c00*/  DADD R70, R70, R64 ;  /* 0x0000000046467229 */ /* 0x002fe20000000040 */
[----:B------:R-:W-:Y:S01]  /*2c10*/  IMAD R4, R62, UR4, RZ ;  /* 0x000000043e047c24 */ /* 0x000fe2000f8e02ff */
[----:B0-----:R-:W-:-:S05]  /*2c20*/  DADD R50, R50, R10 ;  /* 0x0000000032327229 */ /* 0x001fca000000000a */
[----:B------:R-:W0:Y:S01]  /*2c30*/  I2F.F64 R60, R60 ;  /* 0x0000003c003c7312 */ /* 0x000e220000201c00 */
[----:B---3--:R-:W-:-:S07]  /*2c40*/  DADD R70, R70, R24 ;  /* 0x0000000046467229 */ /* 0x008fce0000000018 */
[----:B------:R-:W1:Y:S01]  /*2c50*/  I2F.F64 R10, R4 ;  /* 0x00000004000a7312 */ /* 0x000e620000201c00 */
[----:B-----5:R-:W-:Y:S01]  /*2c60*/  DADD R74, R74, R48 ;  /* 0x000000004a4a7229 */ /* 0x020fe20000000030 */
[----:B--2---:R-:W-:Y:S01]  /*2c70*/  UPRMT UR8, UR8, 0x9910, URZ ;  /* 0x0000991008087896 */ /* 0x004fe200080000ff */
[----:B------:R-:W-:-:S05]  /*2c80*/  IMAD R7, R7, UR6, RZ ;  /* 0x0000000607077c24 */ /* 0x000fca000f8e02ff */
[----:B------:R-:W-:Y:S01]  /*2c90*/  I2F.F64 R48, R13 ;  /* 0x0000000d00307312 */ /* 0x000fe20000201c00 */
[----:B0-----:R-:W-:-:S07]  /*2ca0*/  DADD R60, R70, R60 ;  /* 0x00000000463c7229 */ /* 0x001fce000000003c */
[----:B------:R-:W0:Y:S01]  /*2cb0*/  I2F.F64 R12, R12 ;  /* 0x0000000c000c7312 */ /* 0x000e220000201c00 */
[----:B------:R-:W-:Y:S01]  /*2cc0*/  IMAD R18, R18, UR6, RZ ;  /* 0x0000000612127c24 */ /* 0x000fe2000f8e02ff */
[----:B-1----:R-:W-:Y:S01]  /*2cd0*/  DADD R44, R44, R10 ;  /* 0x000000002c2c7229 */ /* 0x002fe2000000000a */
[----:B------:R-:W-:Y:S01]  /*2ce0*/  IMAD R52, R52, UR6, RZ ;  /* 0x0000000634347c24 */ /* 0x000fe2000f8e02ff */
[----:B------:R-:W-:Y:S01]  /*2cf0*/  UMOV UR6, UR8 ;  /* 0x0000000800067c82 */ /* 0x000fe20008000000 */
[----:B------:R-:W-:-:S03]  /*2d00*/  IMAD R10, R21, UR4, RZ ;  /* 0x00000004150a7c24 */ /* 0x000fc6000f8e02ff */
[----:B------:R-:W1:Y:S01]  /*2d10*/  I2F.F64 R70, R7 ;  /* 0x0000000700467312 */ /* 0x000e620000201c00 */
[----:B------:R-:W2:Y:S01]  /*2d20*/  LDCU.U16 UR4, c[0x3][0x26] ;  /* 0x00c004c0ff0477ac */ /* 0x000ea20008000400 */
[----:B------:R-:W-:Y:S01]  /*2d30*/  IMAD R3, R5, UR6, RZ ;  /* 0x0000000605037c24 */ /* 0x000fe2000f8e02ff */
[----:B------:R-:W3:Y:S01]  /*2d40*/  LDCU.U16 UR8, c[0x3][0x58] ;  /* 0x00c00b00ff0877ac */ /* 0x000ee20008000400 */
[----:B0-----:R-:W-:-:S04]  /*2d50*/  DADD R12, R60, R12 ;  /* 0x000000003c0c7229 */ /* 0x001fc8000000000c */
[----:B------:R-:W0:Y:S01]  /*2d60*/  I2F.F64 R4, R3 ;  /* 0x0000000300047312 */ /* 0x000e220000201c00 */
[----:B------:R-:W5:Y:S03]  /*2d70*/  LDCU.U16 UR9, c[0x3][0x62] ;  /* 0x00c00c40ff0977ac */ /* 0x000f660008000400 */
[----:B-1----:R-:W-:-:S04]  /*2d80*/  DADD R70, R12, R70 ;  /* 0x000000000c467229 */ /* 0x002fc80000000046 */
[----:B------:R-:W1:Y:S01]  /*2d90*/  I2F.F64 R10, R10 ;  /* 0x0000000a000a7312 */ /* 0x000e620000201c00 */
[----:B--2---:R-:W-:-:S07]  /*2da0*/  UPRMT UR4, UR4, 0x9910, URZ ;  /* 0x0000991004047896 */ /* 0x004fce00080000ff */
[----:B------:R-:W2:Y:S01]  /*2db0*/  I2F.F64 R8, R67 ;  /* 0x0000004300087312 */ /* 0x000ea20000201c00 */
[----:B0-----:R-:W-:Y:S01]  /*2dc0*/  DADD R70, R70, R4 ;  /* 0x0000000046467229 */ /* 0x001fe20000000004 */
[----:B------:R-:W-:Y:S01]  /*2dd0*/  IMAD R66, R66, UR5, RZ ;  /* 0x0000000542427c24 */ /* 0x000fe2000f8e02ff */
[----:B------:R-:W0:Y:S01]  /*2de0*/  LDCU.U16 UR5, c[0x3][0x30] ;  /* 0x00c00600ff0577ac */ /* 0x000e220008000400 */
[----:B----4-:R-:W-:-:S04]  /*2df0*/  IMAD R7, R31, UR4, RZ ;  /* 0x000000041f077c24 */ /* 0x010fc8000f8e02ff */
[----:B------:R-:W4:Y:S01]  /*2e00*/  I2F.F64 R24, R20 ;  /* 0x0000001400187312 */ /* 0x000f220000201c00 */
[----:B------:R-:W-:Y:S01]  /*2e10*/  IMAD R27, R27, UR7, RZ ;  /* 0x000000071b1b7c24 */ /* 0x000fe2000f8e02ff */
[----:B---3--:R-:W-:Y:S01]  /*2e20*/  UPRMT UR8, UR8, 0x9910, URZ ;  /* 0x0000991008087896 */ /* 0x008fe200080000ff */
[----:B-1----:R-:W-:Y:S02]  /*2e30*/  DADD R40, R40, R10 ;  /* 0x0000000028287229 */ /* 0x002fe4000000000a */
[----:B------:R-:W-:Y:S02]  /*2e40*/  DADD R70, R70, R14 ;  /* 0x0000000046467229 */ /* 0x000fe4000000000e */
[----:B--2---:R-:W-:Y:S01]  /*2e50*/  DADD R8, R38, R8 ;  /* 0x0000000026087229 */ /* 0x004fe20000000008 */
[----:B------:R1:W2:Y:S01]  /*2e60*/  I2F.F64 R10, R7 ;  /* 0x00000007000a7312 */ /* 0x0002a20000201c00 */
[----:B-----5:R-:W-:-:S07]  /*2e70*/  UPRMT UR9, UR9, 0x9910, URZ ;  /* 0x0000991009097896 */ /* 0x020fce00080000ff */
[----:B------:R-:W3:Y:S01]  /*2e80*/  I2F.F64 R4, R27 ;  /* 0x0000001b00047312 */ /* 0x000ee20000201c00 */
[----:B-1----:R-:W-:Y:S01]  /*2e90*/  IMAD R7, R29, UR8, RZ ;  /* 0x000000081d077c24 */ /* 0x002fe2000f8e02ff */
[----:B----4-:R-:W-:Y:S02]  /*2ea0*/  DADD R24, R70, R24 ;  /* 0x0000000046187229 */ /* 0x010fe40000000018 */
[----:B------:R-:W-:-:S04]  /*2eb0*/  DADD R42, R8, R42 ;  /* 0x00000000082a7229 */ /* 0x000fc8000000002a */
[----:B------:R-:W1:Y:S01]  /*2ec0*/  I2F.F64 R60, R66 ;  /* 0x00000042003c7312 */ /* 0x000e620000201c00 */
[----:B------:R-:W-:Y:S01]  /*2ed0*/  IMAD R8, R57, UR9, RZ ;  /* 0x0000000939087c24 */ /* 0x000fe2000f8e02ff */
[----:B0-----:R-:W-:Y:S01]  /*2ee0*/  UPRMT UR5, UR5, 0x9910, URZ ;  /* 0x0000991005057896 */ /* 0x001fe200080000ff */
[----:B------:R-:W-:-:S05]  /*2ef0*/  IMAD R3, R29, UR4, RZ ;  /* 0x000000041d037c24 */ /* 0x000fca000f8e02ff */
[----:B------:R-:W0:Y:S01]  /*2f00*/  I2F.F64 R58, R58 ;  /* 0x0000003a003a7312 */ /* 0x000e220000201c00 */
[----:B------:R-:W-:Y:S01]  /*2f10*/  IMAD R28, R28, UR6, RZ ;  /* 0x000000061c1c7c24 */ /* 0x000fe2000f8e02ff */
[----:B------:R-:W-:-:S06]  /*2f20*/  DADD R48, R74, R48 ;  /* 0x000000004a307229 */ /* 0x000fcc0000000030 */
[----:B------:R-:W4:Y:S01]  /*2f30*/  I2F.F64 R14, R7 ;  /* 0x00000007000e7312 */ /* 0x000f220000201c00 */
[----:B--2---:R-:W-:Y:S02]  /*2f40*/  DADD R10, R44, R10 ;  /* 0x000000002c0a7229 */ /* 0x004fe4000000000a */
[----:B---3--:R-:W-:-:S05]  /*2f50*/  DADD R24, R24, R4 ;  /* 0x0000000018187229 */ /* 0x008fca0000000004 */
[----:B------:R-:W2:Y:S01]  /*2f60*/  I2F.F64 R44, R3 ;  /* 0x00000003002c7312 */ /* 0x000ea20000201c00 */
[----:B-1----:R-:W-:-:S07]  /*2f70*/  DADD R48, R48, R60 ;  /* 0x0000000030307229 */ /* 0x002fce000000003c */
[----:B------:R-:W1:Y:S01]  /*2f80*/  I2F.F64 R8, R8 ;  /* 0x0000000800087312 */ /* 0x000e620000201c00 */
[----:B0-----:R-:W-:-:S07]  /*2f90*/  DADD R42, R42, R58 ;  /* 0x000000002a2a7229 */ /* 0x001fce000000003a */
[----:B------:R0:W-:Y:S01]  /*2fa0*/  I2F.F64 R12, R28 ;  /* 0x0000001c000c7312 */ /* 0x0001e20000201c00 */
[----:B----4-:R-:W-:Y:S01]  /*2fb0*/  DADD R24, R24, R14 ;  /* 0x0000000018187229 */ /* 0x010fe2000000000e */
[----:B0-----:R-:W-:-:S06]  /*2fc0*/  IMAD R28, R57, UR5, RZ ;  /* 0x00000005391c7c24 */ /* 0x001fcc000f8e02ff */
[----:B------:R-:W0:Y:S01]  /*2fd0*/  I2F.F64 R34, R63 ;  /* 0x0000003f00227312 */ /* 0x000e220000201c00 */
[----:B------:R-:W-:-:S07]  /*2fe0*/  DADD R48, R48, R68 ;  /* 0x0000000030307229 */ /* 0x000fce0000000044 */
[----:B------:R-:W3:Y:S01]  /*2ff0*/  I2F.F64 R28, R28 ;  /* 0x0000001c001c7312 */ /* 0x000ee20000201c00 */
[----:B------:R-:W-:Y:S02]  /*3000*/  DADD R36, R42, R36 ;  /* 0x000000002a247229 */ /* 0x000fe40000000024 */
[----:B--2---:R-:W-:Y:S02]  /*3010*/  DADD R44, R50, R44 ;  /* 0x00000000322c7229 */ /* 0x004fe4000000002c */
[----:B-1----:R-:W-:-:S03]  /*3020*/  DADD R8, R24, R8 ;  /* 0x0000000018087229 */ /* 0x002fc60000000008 */
[----:B------:R-:W1:Y:S01]  /*3030*/  I2F.F64 R64, R53 ;  /* 0x0000003500407312 */ /* 0x000e620000201c00 */
[----:B0-----:R-:W-:-:S07]  /*3040*/  DADD R34, R48, R34 ;  /* 0x0000000030227229 */ /* 0x001fce0000000022 */
[----:B------:R-:W0:Y:S01]  /*3050*/  I2F.F64 R54, R54 ;  /* 0x0000003600367312 */ /* 0x000e220000201c00 */
[----:B------:R-:W-:Y:S01]  /*3060*/  DADD R32, R36, R32 ;  /* 0x0000000024207229 */ /* 0x000fe20000000020 */
[----:B------:R-:W-:Y:S01]  /*3070*/  IMAD R3, R6, UR6, RZ ;  /* 0x0000000606037c24 */ /* 0x000fe2000f8e02ff */
[----:B---3--:R-:W-:Y:S02]  /*3080*/  DADD R28, R44, R28 ;  /* 0x000000002c1c7229 */ /* 0x008fe4000000001c */
[----:B------:R-:W-:-:S03]  /*3090*/  DMUL R6, R8, R8 ;  /* 0x0000000808067228 */ /* 0x000fc60000000000 */
[----:B------:R-:W2:Y:S01]  /*30a0*/  I2F.F64 R52, R52 ;  /* 0x0000003400347312 */ /* 0x000ea20000201c00 */
[----:B-1----:R-:W-:-:S07]  /*30b0*/  DADD R34, R34, R64 ;  /* 0x0000000022227229 */ /* 0x002fce0000000040 */
[----:B------:R-:W1:Y:S01]  /*30c0*/  I2F.F64 R18, R18 ;  /* 0x0000001200127312 */ /* 0x000e620000201c00 */
[----:B0-----:R-:W-:Y:S02]  /*30d0*/  DADD R32, R32, R54 ;  /* 0x0000000020207229 */ /* 0x001fe40000000036 */
[----:B------:R-:W-:-:S05]  /*30e0*/  DFMA R6, R28, R28, R6 ;  /* 0x0000001c1c06722b */ /* 0x000fca0000000006 */
[----:B------:R-:W0:Y:S01]  /*30f0*/  I2F.F64 R24, R3 ;  /* 0x0000000300187312 */ /* 0x000e220000201c00 */
[----:B--2---:R-:W-:Y:S02]  /*3100*/  DADD R34, R34, R52 ;  /* 0x0000000022227229 */ /* 0x004fe40000000034 */
[----:B-1----:R-:W-:-:S05]  /*3110*/  DADD R18, R32, R18 ;  /* 0x0000000020127229 */ /* 0x002fca0000000012 */
[----:B------:R-:W1:Y:S08]  /*3120*/  MUFU.RSQ64H R9, R7 ;  /* 0x0000000700097308 */ /* 0x000e700000001c00 */
[----:B------:R-:W2:Y:S01]  /*3130*/  I2F.F64 R72, R72 ;  /* 0x0000004800487312 */ /* 0x000ea20000201c00 */
[----:B0-----:R-:W-:-:S07]  /*3140*/  DADD R24, R34, R24 ;  /* 0x0000000022187229 */ /* 0x001fce0000000018 */
[----:B------:R-:W0:Y:S01]  /*3150*/  I2F.F64 R46, R46 ;  /* 0x0000002e002e7312 */ /* 0x000e220000201c00 */
[----:B------:R-:W-:Y:S01]  /*3160*/  DADD R12, R18, R12 ;  /* 0x00000000120c7229 */ /* 0x000fe2000000000c */
[----:B------:R-:W-:Y:S02]  /*3170*/  IMAD R4, R62, UR7, RZ ;  /* 0x000000073e047c24 */ /* 0x000fe4000f8e02ff */
[----:B------:R-:W-:-:S04]  /*3180*/  VIADD R8, R7, 0xfcb00000 ;  /* 0xfcb0000007087836 */ /* 0x000fc80000000000 */
[----:B------:R-:W3:Y:S01]  /*3190*/  I2F.F64 R76, R76 ;  /* 0x0000004c004c7312 */ /* 0x000ee20000201c00 */
[----:B------:R-:W-:Y:S01]  /*31a0*/  IMAD R21, R21, UR7, RZ ;  /* 0x0000000715157c24 */ /* 0x000fe2000f8e02ff */
[----:B--2---:R-:W-:Y:S02]  /*31b0*/  DADD R24, R24, R72 ;  /* 0x0000000018187229 */ /* 0x004fe40000000048 */
[----:B-1----:R-:W-:Y:S01]  /*31c0*/  DMUL R32, R8, R8 ;  /* 0x0000000808207228 */ /* 0x002fe20000000000 */
[C---:B------:R-:W-:Y:S01]  /*31d0*/  IMAD R14, R23.reuse, UR4, RZ ;  /* 0x00000004170e7c24 */ /* 0x040fe2000f8e02ff */
[----:B0-----:R-:W-:Y:S02]  /*31e0*/  DADD R46, R12, R46 ;  /* 0x000000000c2e7229 */ /* 0x001fe4000000002e */
[----:B------:R-:W0:Y:S01]  /*31f0*/  I2F.F64 R4, R4 ;  /* 0x0000000400047312 */ /* 0x000e220000201c00 */
[----:B------:R-:W-:Y:S02]  /*3200*/  IMAD R23, R23, UR8, RZ ;  /* 0x0000000817177c24 */ /* 0x000fe4000f8e02ff */
[----:B------:R-:W-:-:S05]  /*3210*/  IMAD R31, R31, UR8, RZ ;  /* 0x000000081f1f7c24 */ /* 0x000fca000f8e02ff */
[----:B------:R-:W1:Y:S01]  /*3220*/  I2F.F64 R20, R21 ;  /* 0x0000001500147312 */ /* 0x000e620000201c00 */
[----:B---3--:R-:W-:Y:S02]  /*3230*/  DADD R24, R24, R76 ;  /* 0x0000000018187229 */ /* 0x008fe4000000004c */
[----:B------:R-:W-:Y:S02]  /*3240*/  DADD R16, R46, R16 ;  /* 0x000000002e107229 */ /* 0x000fe40000000010 */
[----:B------:R-:W-:Y:S01]  /*3250*/  DFMA R32, R6, -R32, 1 ;  /* 0x3ff000000620742b */ /* 0x000fe20000000820 */
[----:B------:R-:W-:Y:S01]  /*3260*/  MOV R34, 0x0 ;  /* 0x0000000000227802 */ /* 0x000fe20000000f00 */
[----:B------:R-:W-:Y:S01]  /*3270*/  IMAD.MOV.U32 R35, RZ, RZ, 0x3fd80000 ;  /* 0x3fd80000ff237424 */ /* 0x000fe200078e00ff */
[----:B------:R-:W-:Y:S01]  /*3280*/  I2F.F64 R22, R23 ;  /* 0x0000001700167312 */ /* 0x000fe20000201c00 */
[----:B------:R-:W-:Y:S02]  /*3290*/  IMAD R28, R30, UR9, RZ ;  /* 0x000000091e1c7c24 */ /* 0x000fe4000f8e02ff */
[----:B------:R-:W-:-:S05]  /*32a0*/  IMAD R3, R26, UR5, RZ ;  /* 0x000000051a037c24 */ /* 0x000fca000f8e02ff */
[----:B------:R-:W2:Y:S01]  /*32b0*/  I2F.F64 R18, R31 ;  /* 0x0000001f00127312 */ /* 0x000ea20000201c00 */
[----:B------:R-:W-:Y:S01]  /*32c0*/  IMAD R26, R26, UR9, RZ ;  /* 0x000000091a1a7c24 */ /* 0x000fe2000f8e02ff */
[----:B0-----:R-:W-:Y:S02]  /*32d0*/  DADD R4, R24, R4 ;  /* 0x0000000018047229 */ /* 0x001fe40000000004 */
[----:B-1----:R-:W-:Y:S02]  /*32e0*/  DADD R16, R16, R20 ;  /* 0x0000000010107229 */ /* 0x002fe40000000014 */
[----:B------:R-:W-:Y:S02]  /*32f0*/  DFMA R24, R32, R34, 0.5 ;  /* 0x3fe000002018742b */ /* 0x000fe40000000022 */
[----:B------:R-:W0:Y:S01]  /*3300*/  I2F.F64 R14, R14 ;  /* 0x0000000e000e7312 */ /* 0x000e220000201c00 */
[----:B------:R-:W-:Y:S01]  /*3310*/  DMUL R32, R8, R32 ;  /* 0x0000002008207228 */ /* 0x000fe20000000000 */
[----:B------:R-:W-:-:S06]  /*3320*/  IMAD R30, R30, UR5, RZ ;  /* 0x000000051e1e7c24 */ /* 0x000fcc000f8e02ff */
[----:B------:R-:W1:Y:S01]  /*3330*/  I2F.F64 R12, R3 ;  /* 0x00000003000c7312 */ /* 0x000e620000201c00 */
[----:B--2---:R-:W-:-:S07]  /*3340*/  DADD R18, R4, R18 ;  /* 0x0000000004127229 */ /* 0x004fce0000000012 */
[----:B------:R-:W2:Y:S01]  /*3350*/  I2F.F64 R28, R28 ;  /* 0x0000001c001c7312 */ /* 0x000ea20000201c00 */
[----:B------:R-:W-:-:S07]  /*3360*/  DADD R16, R16, R22 ;  /* 0x0000000010107229 */ /* 0x000fce0000000016 */
[----:B------:R-:W3:Y:S01]  /*3370*/  I2F.F64 R20, R26 ;  /* 0x0000001a00147312 */ /* 0x000ee20000201c00 */
[----:B------:R-:W-:-:S07]  /*3380*/  DFMA R24, R24, R32, R8 ;  /* 0x000000201818722b */ /* 0x000fce0000000008 */
[----:B------:R-:W4:Y:S01]  /*3390*/  I2F.F64 R4, R30 ;  /* 0x0000001e00047312 */ /* 0x000f220000201c00 */
[----:B0-----:R-:W-:Y:S02]  /*33a0*/  DADD R14, R40, R14 ;  /* 0x00000000280e7229 */ /* 0x001fe4000000000e */
[----:B-1----:R-:W-:Y:S02]  /*33b0*/  DADD R10, R10, R12 ;  /* 0x000000000a0a7229 */ /* 0x002fe4000000000c */
[----:B--2---:R-:W-:Y:S02]  /*33c0*/  DADD R16, R16, R28 ;  /* 0x0000000010107229 */ /* 0x004fe4000000001c */
[----:B---3--:R-:W-:Y:S02]  /*33d0*/  DADD R18, R18, R20 ;  /* 0x0000000012127229 */ /* 0x008fe40000000014 */
[----:B------:R-:W-:Y:S01]  /*33e0*/  DMUL R12, R6, R24 ;  /* 0x00000018060c7228 */ /* 0x000fe20000000000 */
[----:B------:R-:W-:-:S03]  /*33f0*/  ISETP.GE.U32.AND P0, PT, R8, 0x7ca00000, PT ;  /* 0x7ca000000800780c */ /* 0x000fc60003f06070 */
[----:B------:R-:W-:Y:S02]  /*3400*/  DMUL R16, R16, R16 ;  /* 0x0000001010107228 */ /* 0x000fe40000000000 */
[----:B----4-:R-:W-:Y:S02]  /*3410*/  DADD R4, R14, R4 ;  /* 0x000000000e047229 */ /* 0x010fe40000000004 */
[----:B------:R-:W-:Y:S02]  /*3420*/  DMUL R18, R18, R18 ;  /* 0x0000001212127228 */ /* 0x000fe40000000000 */
[----:B------:R-:W-:Y:S01]  /*3430*/  DFMA R14, R12, -R12, R6 ;  /* 0x8000000c0c0e722b */ /* 0x000fe20000000006 */
[----:B------:R-:W-:Y:S01]  /*3440*/  IADD3 R21, PT, PT, R25, -0x100000, RZ ;  /* 0xfff0000019157810 */ /* 0x000fe20007ffe0ff */
[----:B------:R-:W-:Y:S01]  /*3450*/  IMAD.MOV.U32 R20, RZ, RZ, R24 ;  /* 0x000000ffff147224 */ /* 0x000fe200078e0018 */
[----:B------:R-:W-:Y:S01]  /*3460*/  BSSY.RECONVERGENT B0, `(.L_x_0) ;  /* 0x000000e000007945 */ /* 0x000fe20003800200 */
[----:B------:R-:W-:-:S02]  /*3470*/  DFMA R4, R4, R4, R16 ;  /* 0x000000040404722b */ /* 0x000fc40000000010 */
[----:B------:R-:W-:Y:S02]  /*3480*/  DFMA R10, R10, R10, R18 ;  /* 0x0000000a0a0a722b */ /* 0x000fe40000000012 */
[----:B------:R-:W-:Y:S01]  /*3490*/  DFMA R16, R14, R20, R12 ;  /* 0x000000140e10722b */ /* 0x000fe2000000000c */
[----:B------:R-:W-:Y:S10]  /*34a0*/  @!P0 BRA `(.L_x_1) ;  /* 0x0000000000248947 */ /* 0x000ff40003800000 */
[----:B------:R-:W-:Y:S01]  /*34b0*/  MOV R20, R12 ;  /* 0x0000000c00147202 */ /* 0x000fe20000000f00 */
[----:B------:R-:W-:Y:S01]  /*34c0*/  IMAD.MOV.U32 R18, RZ, RZ, R14 ;  /* 0x000000ffff127224 */ /* 0x000fe200078e000e */
[----:B------:R-:W-:Y:S01]  /*34d0*/  MOV R3, R6 ;  /* 0x0000000600037202 */ /* 0x000fe20000000f00 */
[----:B------:R-:W-:Y:S01]  /*34e0*/  IMAD.MOV.U32 R23, RZ, RZ, R13 ;  /* 0x000000ffff177224 */ /* 0x000fe200078e000d */
[----:B------:R-:W-:Y:S02]  /*34f0*/  MOV R16, R7 ;  /* 0x0000000700107202 */ /* 0x000fe40000000f00 */
[----:B------:R-:W-:Y:S02]  /*3500*/  MOV R19, R15 ;  /* 0x0000000f00137202 */ /* 0x000fe40000000f00 */
[----:B------:R-:W-:Y:S02]  /*3510*/  MOV R12, R8 ;  /* 0x00000008000c7202 */ /* 0x000fe40000000f00 */
[----:B------:R-:W-:-:S07]  /*3520*/  MOV R22, 0x3540 ;  /* 0x0000354000167802 */ /* 0x000fce0000000f00 */
[----:B------:R-:W-:Y:S05]  /*3530*/  CALL.REL.NOINC `($__internal_0_$__cuda_sm20_dsqrt_rn_f64_mediumpath_v1) ;  /* 0x0000000400407944 */ /* 0x000fea0003c00000 */
.L_x_1:
[----:B------:R-:W-:Y:S05]  /*3540*/  BSYNC.RECONVERGENT B0 ;  /* 0x0000000000007941 */ /* 0x000fea0003800200 */
.L_x_0:
[----:B------:R-:W0:Y:S01]  /*3550*/  MUFU.RSQ64H R9, R11 ;  /* 0x0000000b00097308 */ /* 0x000e220000001c00 */
[----:B------:R-:W-:Y:S01]  /*3560*/  IADD3 R8, PT, PT, R11, -0x3500000, RZ ;  /* 0xfcb000000b087810 */ /* 0x000fe20007ffe0ff */
[----:B------:R-:W-:Y:S01]  /*3570*/  IMAD.MOV.U32 R12, RZ, RZ, 0x0 ;  /* 0x00000000ff0c7424 */ /* 0x000fe200078e00ff */
[----:B------:R-:W-:Y:S01]  /*3580*/  MOV R13, 0x3fd80000 ;  /* 0x3fd80000000d7802 */ /* 0x000fe20000000f00 */
[----:B------:R-:W-:Y:S01]  /*3590*/  BSSY.RECONVERGENT B0, `(.L_x_2) ;  /* 0x0000016000007945 */ /* 0x000fe20003800200 */
[----:B------:R-:W-:Y:S02]  /*35a0*/  ISETP.GE.U32.AND P0, PT, R8, 0x7ca00000, PT ;  /* 0x7ca000000800780c */ /* 0x000fe40003f06070 */
[----:B0-----:R-:W-:-:S08]  /*35b0*/  DMUL R6, R8, R8 ;  /* 0x0000000808067228 */ /* 0x001fd00000000000 */
[----:B------:R-:W-:-:S08]  /*35c0*/  DFMA R6, R10, -R6, 1 ;  /* 0x3ff000000a06742b */ /* 0x000fd00000000806 */
[----:B------:R-:W-:Y:S02]  /*35d0*/  DFMA R12, R6, R12, 0.5 ;  /* 0x3fe00000060c742b */ /* 0x000fe4000000000c */
[----:B------:R-:W-:-:S08]  /*35e0*/  DMUL R6, R8, R6 ;  /* 0x0000000608067228 */ /* 0x000fd00000000000 */
[----:B------:R-:W-:Y:S02]  /*35f0*/  DFMA R12, R12, R6, R8 ;  /* 0x000000060c0c722b */ /* 0x000fe40000000008 */
[----:B------:R-:W-:-:S06]  /*3600*/  DMUL R6, R16, 0.125 ;  /* 0x3fc0000010067828 */ /* 0x000fcc0000000000 */
[----:B------:R-:W-:Y:S02]  /*3610*/  DMUL R14, R10, R12 ;  /* 0x0000000c0a0e7228 */ /* 0x000fe40000000000 */
[----:B------:R-:W-:Y:S01]  /*3620*/  IADD3 R21, PT, PT, R13, -0x100000, RZ ;  /* 0xfff000000d157810 */ /* 0x000fe20007ffe0ff */
[----:B------:R-:W-:-:S05]  /*3630*/  IMAD.MOV.U32 R20, RZ, RZ, R12 ;  /* 0x000000ffff147224 */ /* 0x000fca00078e000c */
[----:B------:R-:W-:-:S08]  /*3640*/  DFMA R18, R14, -R14, R10 ;  /* 0x8000000e0e12722b */ /* 0x000fd0000000000a */
        /* <DEDUP_REMOVED lines=8> */
[----:B------:R-:W-:-:S07]  /*36d0*/  MOV R22, 0x36f0 ;  /* 0x000036f000167802 */ /* 0x000fce0000000f00 */
[----:B------:R-:W-:Y:S05]  /*36e0*/  CALL.REL.NOINC `($__internal_0_$__cuda_sm20_dsqrt_rn_f64_mediumpath_v1) ;  /* 0x0000000000d47944 */ /* 0x000fea0003c00000 */
.L_x_3:
[----:B------:R-:W-:Y:S05]  /*36f0*/  BSYNC.RECONVERGENT B0 ;  /* 0x0000000000007941 */ /* 0x000fea0003800200 */
.L_x_2:
        /* <DEDUP_REMOVED lines=13> */
[----:B------:R-:W-:Y:S02]  /*37d0*/  IADD3 R21, PT, PT, R13, -0x100000, RZ ;  /* 0xfff000000d157810 */ /* 0x000fe40007ffe0ff */
[----:B------:R-:W-:-:S04]  /*37e0*/  MOV R20, R12 ;  /* 0x0000000c00147202 */ /* 0x000fc80000000f00 */
[----:B------:R-:W-:-:S08]  /*37f0*/  DFMA R18, R14, -R14, R4 ;  /* 0x8000000e0e12722b */ /* 0x000fd00000000004 */
[----:B------:R-:W-:Y:S01]  /*3800*/  DFMA R16, R18, R20, R14 ;  /* 0x000000141210722b */ /* 0x000fe2000000000e */
[----:B------:R-:W-:Y:S10]  /*3810*/  @!P0 BRA `(.L_x_5) ;  /* 0x0000000000208947 */ /* 0x000ff40003800000 */
        /* <DEDUP_REMOVED lines=8> */
.L_x_5:
[----:B------:R-:W-:Y:S05]  /*38a0*/  BSYNC.RECONVERGENT B0 ;  /* 0x0000000000007941 */ /* 0x000fea0003800200 */
.L_x_4:
[----:B------:R-:W-:Y:S01]  /*38b0*/  DSETP.GT.AND P0, PT, R6, 255, PT ;  /* 0x406fe0000600742a */ /* 0x000fe20003f04000 */
[----:B------:R-:W0:Y:S01]  /*38c0*/  LDCU.64 UR4, c[0x0][0x388] ;  /* 0x00007100ff0477ac */ /* 0x000e220008000a00 */
[----:B------:R-:W-:Y:S01]  /*38d0*/  DMUL R16, R16, 0.125 ;  /* 0x3fc0000010107828 */ /* 0x000fe20000000000 */
[----:B------:R-:W-:-:S03]  /*38e0*/  VIADD R12, R2, 0x1 ;  /* 0x00000001020c7836 */ /* 0x000fc60000000000 */
[----:B------:R-:W-:Y:S02]  /*38f0*/  FSEL R4, R6, RZ, !P0 ;  /* 0x000000ff06047208 */ /* 0x000fe40004000000 */
[----:B------:R-:W-:Y:S01]  /*3900*/  FSEL R5, R7, 3.748046875, !P0 ;  /* 0x406fe00007057808 */ /* 0x000fe20004000000 */
[----:B------:R-:W-:-:S05]  /*3910*/  DSETP.GT.AND P0, PT, R8, 255, PT ;  /* 0x406fe0000800742a */ /* 0x000fca0003f04000 */
[----:B------:R-:W1:Y:S01]  /*3920*/  F2I.U32.F64.TRUNC R5, R4 ;  /* 0x0000000400057311 */ /* 0x000e62000030d000 */
[----:B------:R-:W-:Y:S02]  /*3930*/  FSEL R6, R8, RZ, !P0 ;  /* 0x000000ff08067208 */ /* 0x000fe40004000000 */
[----:B------:R-:W-:Y:S01]  /*3940*/  FSEL R7, R9, 3.748046875, !P0 ;  /* 0x406fe00009077808 */ /* 0x000fe20004000000 */
[----:B------:R-:W-:Y:S01]  /*3950*/  DSETP.GT.AND P0, PT, R16, 255, PT ;  /* 0x406fe0001000742a */ /* 0x000fe20003f04000 */
[----:B0-----:R-:W-:Y:S02]  /*3960*/  IADD3 R12, P1, PT, R12, UR4, RZ ;  /* 0x000000040c0c7c10 */ /* 0x001fe4000ff3e0ff */
[----:B------:R-:W-:Y:S02]  /*3970*/  IADD3 R2, P2, PT, R2, UR4, RZ ;  /* 0x0000000402027c10 */ /* 0x000fe4000ff5e0ff */
[----:B------:R-:W0:Y:S01]  /*3980*/  F2I.U32.F64.TRUNC R7, R6 ;  /* 0x0000000600077311 */ /* 0x000e22000030d000 */
[----:B------:R-:W-:-:S02]  /*3990*/  FSEL R9, R17, 3.748046875, !P0 ;  /* 0x406fe00011097808 */ /* 0x000fc40004000000 */
[----:B------:R-:W-:Y:S01]  /*39a0*/  FSEL R8, R16, RZ, !P0 ;  /* 0x000000ff10087208 */ /* 0x000fe20004000000 */
[----:B------:R-:W-:Y:S01]  /*39b0*/  IMAD.X R3, RZ, RZ, UR5, P2 ;  /* 0x00000005ff037e24 */ /* 0x000fe200090e06ff */
[----:B------:R-:W-:Y:S02]  /*39c0*/  IADD3 R10, P0, PT, R0, UR4, RZ ;  /* 0x00000004000a7c10 */ /* 0x000fe4000ff1e0ff */
[----:B------:R-:W-:Y:S01]  /*39d0*/  IADD3.X R13, PT, PT, RZ, UR5, RZ, P1, !PT ;  /* 0x00000005ff0d7c10 */ /* 0x000fe20008ffe4ff */
[----:B------:R-:W2:Y:S01]  /*39e0*/  F2I.U32.F64.TRUNC R9, R8 ;  /* 0x0000000800097311 */ /* 0x000ea2000030d000 */
[----:B------:R-:W-:-:S05]  /*39f0*/  IADD3.X R11, PT, PT, RZ, UR5, RZ, P0, !PT ;  /* 0x00000005ff0b7c10 */ /* 0x000fca00087fe4ff */
[----:B-1----:R-:W-:Y:S04]  /*3a00*/  STG.E.U8 desc[UR10][R10.64], R5 ;  /* 0x000000050a007986 */ /* 0x002fe8000c10110a */
[----:B0-----:R-:W-:Y:S04]  /*3a10*/  STG.E.U8 desc[UR10][R12.64], R7 ;  /* 0x000000070c007986 */ /* 0x001fe8000c10110a */
[----:B--2---:R-:W-:Y:S01]  /*3a20*/  STG.E.U8 desc[UR10][R2.64], R9 ;  /* 0x0000000902007986 */ /* 0x004fe2000c10110a */
[----:B------:R-:W-:Y:S05]  /*3a30*/  EXIT ;  /* 0x000000000000794d */ /* 0x000fea0003800000 */
        .weak           $__internal_0_$__cuda_sm20_dsqrt_rn_f64_mediumpath_v1
        .type           $__internal_0_$__cuda_sm20_dsqrt_rn_f64_mediumpath_v1,@function
        .size           $__internal_0_$__cuda_sm20_dsqrt_rn_f64_mediumpath_v1,(.L_x_11 - $__internal_0_$__cuda_sm20_dsqrt_rn_f64_mediumpath_v1)
$__internal_0_$__cuda_sm20_dsqrt_rn_f64_mediumpath_v1:
[----:B------:R-:W-:Y:S01]  /*3a40*/  ISETP.GE.U32.AND P0, PT, R12, -0x3400000, PT ;  /* 0xfcc000000c00780c */ /* 0x000fe20003f06070 */
[----:B------:R-:W-:Y:S01]  /*3a50*/  BSSY.RECONVERGENT B1, `(.L_x_6) ;  /* 0x000002b000017945 */ /* 0x000fe20003800200 */
[----:B------:R-:W-:Y:S01]  /*3a60*/  MOV R15, R16 ;  /* 0x00000010000f7202 */ /* 0x000fe20000000f00 */
[----:B------:R-:W-:Y:S01]  /*3a70*/  IMAD.MOV.U32 R12, RZ, RZ, R18 ;  /* 0x000000ffff0c7224 */ /* 0x000fe200078e0012 */
[----:B------:R-:W-:Y:S01]  /*3a80*/  MOV R13, R19 ;  /* 0x00000013000d7202 */ /* 0x000fe20000000f00 */
[----:B------:R-:W-:Y:S01]  /*3a90*/  IMAD.MOV.U32 R17, RZ, RZ, R21 ;  /* 0x000000ffff117224 */ /* 0x000fe200078e0015 */
[----:B------:R-:W-:Y:S02]  /*3aa0*/  MOV R14, R3 ;  /* 0x00000003000e7202 */ /* 0x000fe40000000f00 */
[----:B------:R-:W-:Y:S02]  /*3ab0*/  MOV R16, R24 ;  /* 0x0000001800107202 */ /* 0x000fe40000000f00 */
[----:B------:R-:W-:-:S02]  /*3ac0*/  MOV R18, R20 ;  /* 0x0000001400127202 */ /* 0x000fc40000000f00 */
[----:B------:R-:W-:Y:S01]  /*3ad0*/  MOV R19, R23 ;  /* 0x0000001700137202 */ /* 0x000fe20000000f00 */
[----:B------:R-:W-:Y:S06]  /*3ae0*/  @!P0 BRA `(.L_x_7) ;  /* 0x0000000000208947 */ /* 0x000fec0003800000 */
[----:B------:R-:W-:-:S10]  /*3af0*/  DFMA.RM R12, R12, R16, R18 ;  /* 0x000000100c0c722b */ /* 0x000fd40000004012 */
[----:B------:R-:W-:-:S05]  /*3b00*/  IADD3 R16, P0, PT, R12, 0x1, RZ ;  /* 0x000000010c107810 */ /* 0x000fca0007f1e0ff */
[----:B------:R-:W-:-:S06]  /*3b10*/  IMAD.X R17, RZ, RZ, R13, P0 ;  /* 0x000000ffff117224 */ /* 0x000fcc00000e060d */
[----:B------:R-:W-:-:S08]  /*3b20*/  DFMA.RP R14, -R12, R16, R14 ;  /* 0x000000100c0e722b */ /* 0x000fd0000000810e */
[----:B------:R-:W-:-:S06]  /*3b30*/  DSETP.GT.AND P0, PT, R14, RZ, PT ;  /* 0x000000ff0e00722a */ /* 0x000fcc0003f04000 */
[----:B------:R-:W-:Y:S02]  /*3b40*/  FSEL R12, R16, R12, P0 ;  /* 0x0000000c100c7208 */ /* 0x000fe40000000000 */
[----:B------:R-:W-:Y:S01]  /*3b50*/  FSEL R13, R17, R13, P0 ;  /* 0x0000000d110d7208 */ /* 0x000fe20000000000 */
[----:B------:R-:W-:Y:S06]  /*3b60*/  BRA `(.L_x_8) ;  /* 0x0000000000647947 */ /* 0x000fec0003800000 */
.L_x_7:
[----:B------:R-:W-:-:S14]  /*3b70*/  DSETP.NE.AND P0, PT, R14, RZ, PT ;  /* 0x000000ff0e00722a */ /* 0x000fdc0003f05000 */
[----:B------:R-:W-:Y:S05]  /*3b80*/  @!P0 BRA `(.L_x_9) ;  /* 0x0000000000588947 */ /* 0x000fea0003800000 */
[----:B------:R-:W-:-:S13]  /*3b90*/  ISETP.GE.AND P0, PT, R15, RZ, PT ;  /* 0x000000ff0f00720c */ /* 0x000fda0003f06270 */
[----:B------:R-:W-:Y:S02]  /*3ba0*/  @!P0 MOV R12, 0x0 ;  /* 0x00000000000c8802 */ /* 0x000fe40000000f00 */
[----:B------:R-:W-:Y:S01]  /*3bb0*/  @!P0 MOV R13, 0xfff80000 ;  /* 0xfff80000000d8802 */ /* 0x000fe20000000f00 */
[----:B------:R-:W-:Y:S06]  /*3bc0*/  @!P0 BRA `(.L_x_8) ;  /* 0x00000000004c8947 */ /* 0x000fec0003800000 */
[----:B------:R-:W-:-:S13]  /*3bd0*/  ISETP.GT.AND P0, PT, R15, 0x7fefffff, PT ;  /* 0x7fefffff0f00780c */ /* 0x000fda0003f04270 */
[----:B------:R-:W-:Y:S05]  /*3be0*/  @P0 BRA `(.L_x_9) ;  /* 0x0000000000400947 */ /* 0x000fea0003800000 */
[----:B------:R-:W-:Y:S01]  /*3bf0*/  DMUL R12, R14, 8.11296384146066816958e+31 ;  /* 0x469000000e0c7828 */ /* 0x000fe20000000000 */
[----:B------:R-:W-:Y:S02]  /*3c00*/  HFMA2 R19, -RZ, RZ, 1.9609375, 0 ;  /* 0x3fd80000ff137431 */ /* 0x000fe400000001ff */
[----:B------:R-:W-:Y:S01]  /*3c10*/  IMAD.MOV.U32 R14, RZ, RZ, RZ ;  /* 0x000000ffff0e7224 */ /* 0x000fe200078e00ff */
[----:B------:R-:W-:Y:S02]  /*3c20*/  MOV R18, 0x0 ;  /* 0x0000000000127802 */ /* 0x000fe40000000f00 */
[----:B------:R-:W0:Y:S03]  /*3c30*/  MUFU.RSQ64H R15, R13 ;  /* 0x0000000d000f7308 */ /* 0x000e260000001c00 */
[----:B0-----:R-:W-:-:S08]  /*3c40*/  DMUL R16, R14, R14 ;  /* 0x0000000e0e107228 */ /* 0x001fd00000000000 */
[----:B------:R-:W-:-:S08]  /*3c50*/  DFMA R16, R12, -R16, 1 ;  /* 0x3ff000000c10742b */ /* 0x000fd00000000810 */
[----:B------:R-:W-:Y:S02]  /*3c60*/  DFMA R18, R16, R18, 0.5 ;  /* 0x3fe000001012742b */ /* 0x000fe40000000012 */
[----:B------:R-:W-:-:S08]  /*3c70*/  DMUL R16, R14, R16 ;  /* 0x000000100e107228 */ /* 0x000fd00000000000 */
[----:B------:R-:W-:-:S08]  /*3c80*/  DFMA R16, R18, R16, R14 ;  /* 0x000000101210722b */ /* 0x000fd0000000000e */
[----:B------:R-:W-:Y:S02]  /*3c90*/  DMUL R14, R12, R16 ;  /* 0x000000100c0e7228 */ /* 0x000fe40000000000 */
[----:B------:R-:W-:-:S06]  /*3ca0*/  VIADD R17, R17, 0xfff00000 ;  /* 0xfff0000011117836 */ /* 0x000fcc0000000000 */
[----:B------:R-:W-:-:S08]  /*3cb0*/  DFMA R18, R14, -R14, R12 ;  /* 0x8000000e0e12722b */ /* 0x000fd0000000000c */
[----:B------:R-:W-:-:S10]  /*3cc0*/  DFMA R12, R16, R18, R14 ;  /* 0x00000012100c722b */ /* 0x000fd4000000000e */
[----:B------:R-:W-:Y:S01]  /*3cd0*/  IADD3 R13, PT, PT, R13, -0x3500000, RZ ;  /* 0xfcb000000d0d7810 */ /* 0x000fe20007ffe0ff */
[----:B------:R-:W-:Y:S06]  /*3ce0*/  BRA `(.L_x_8) ;  /* 0x0000000000047947 */ /* 0x000fec0003800000 */
.L_x_9:
[----:B------:R-:W-:-:S11]  /*3cf0*/  DADD R12, R14, R14 ;  /* 0x000000000e0c7229 */ /* 0x000fd6000000000e */
.L_x_8:
[----:B------:R-:W-:Y:S05]  /*3d00*/  BSYNC.RECONVERGENT B1 ;  /* 0x0000000000017941 */ /* 0x000fea0003800200 */
.L_x_6:
[----:B------:R-:W-:Y:S02]  /*3d10*/  IMAD.MOV.U32 R17, RZ, RZ, R13 ;  /* 0x000000ffff117224 */ /* 0x000fe400078e000d */
[----:B------:R-:W-:Y:S01]  /*3d20*/  HFMA2 R13, -RZ, RZ, 0, 0 ;  /* 0x00000000ff0d7431 */ /* 0x000fe200000001ff */
[----:B------:R-:W-:Y:S02]  /*3d30*/  MOV R16, R12 ;  /* 0x0000000c00107202 */ /* 0x000fe40000000f00 */
[----:B------:R-:W-:-:S04]  /*3d40*/  MOV R12, R22 ;  /* 0x00000016000c7202 */ /* 0x000fc80000000f00 */
[----:B------:R-:W-:Y:S05]  /*3d50*/  RET.REL.NODEC R12 `(_Z5sobelPhS_jjjjj) ;  /* 0xffffffc00ca87950 */ /* 0x000fea0003c3ffff */
.L_x_10:
[----:B------:R-:W-:-:S00]  /*3d60*/  BRA `(.L_x_10) ;  /* 0xfffffffc00fc7947 */ /* 0x000fc0000383ffff */
[----:B------:R-:W-:-:S00]  /*3d70*/  NOP ;  /* 0x0000000000007918 */ /* 0x000fc00000000000 */
        /* <DEDUP_REMOVED lines=8> */
.L_x_11:


//--------------------- .nv.shared.reserved.0     --------------------------
	.section	.nv.shared.reserved.0,"aw",@nobits
	.weak		__nv_reservedSMEM_offset_0_alias
	.size		__nv_reservedSMEM_offset_0_alias, 0, 64
	.other		__nv_reservedSMEM_offset_0_alias,@"STO_CUDA_RESERVED_SHARED STV_DEFAULT"
__nv_reservedSMEM_offset_0_alias:
	.zero		0
	.zero		64


//--------------------- .nv.constant0._Z5sobelPhS_jjjjj --------------------------
	.section	.nv.constant0._Z5sobelPhS_jjjjj,"a",@progbits
	.sectionflags	@""
	.align	4
.nv.constant0._Z5sobelPhS_jjjjj:
	.zero		932


//--------------------- SYMBOLS --------------------------

	.type		.nv.reservedSmem.offset0,@object
	.size		.nv.reservedSmem.offset0,0x4
